//
// Generated by NVIDIA NVVM Compiler
//
// Compiler Build ID: CL-36424714
// Cuda compilation tools, release 13.0, V13.0.88
// Based on NVVM 20.0.0
//

.version 9.0
.target sm_100
.address_size 64

	// .globl	_Z6phase1iiPi
.extern .shared .align 16 .b8 shared_mem[];

.visible .entry _Z6phase1iiPi(
	.param .u32 _Z6phase1iiPi_param_0,
	.param .u32 _Z6phase1iiPi_param_1,
	.param .u64 .ptr .align 1 _Z6phase1iiPi_param_2
)
{
	.reg .pred 	%p<33>;
	.reg .b32 	%r<180>;
	.reg .b64 	%rd<5>;

	ld.param.u32 	%r69, [_Z6phase1iiPi_param_0];
	ld.param.u32 	%r70, [_Z6phase1iiPi_param_1];
	ld.param.u64 	%rd2, [_Z6phase1iiPi_param_2];
	cvta.to.global.u64 	%rd3, %rd2;
	mov.u32 	%r71, %tid.y;
	mov.u32 	%r72, %tid.x;
	shl.b32 	%r73, %r69, 5;
	add.s32 	%r74, %r73, %r71;
	add.s32 	%r75, %r73, %r72;
	mad.lo.s32 	%r76, %r74, %r70, %r75;
	mul.wide.s32 	%rd4, %r76, 4;
	add.s64 	%rd1, %rd3, %rd4;
	ld.global.u32 	%r77, [%rd1];
	shl.b32 	%r78, %r71, 5;
	add.s32 	%r79, %r78, %r72;
	shl.b32 	%r80, %r79, 2;
	mov.u32 	%r81, shared_mem;
	add.s32 	%r1, %r81, %r80;
	st.shared.u32 	[%r1], %r77;
	bar.sync 	0;
	ld.shared.u32 	%r149, [%r1];
	shl.b32 	%r82, %r71, 7;
	add.s32 	%r3, %r81, %r82;
	ld.shared.u32 	%r83, [%r3];
	shl.b32 	%r84, %r72, 2;
	add.s32 	%r4, %r81, %r84;
	ld.shared.u32 	%r85, [%r4];
	add.s32 	%r5, %r85, %r83;
	setp.le.s32 	%p1, %r149, %r5;
	@%p1 bra 	$L__BB0_2;
	st.shared.u32 	[%r1], %r5;
	mov.u32 	%r149, %r5;
$L__BB0_2:
	ld.shared.u32 	%r86, [%r3+4];
	ld.shared.u32 	%r87, [%r4+128];
	add.s32 	%r7, %r87, %r86;
	setp.le.s32 	%p2, %r149, %r7;
	@%p2 bra 	$L__BB0_4;
	st.shared.u32 	[%r1], %r7;
	mov.u32 	%r149, %r7;
$L__BB0_4:
	ld.shared.u32 	%r88, [%r3+8];
	ld.shared.u32 	%r89, [%r4+256];
	add.s32 	%r9, %r89, %r88;
	setp.le.s32 	%p3, %r149, %r9;
	@%p3 bra 	$L__BB0_6;
	st.shared.u32 	[%r1], %r9;
	mov.u32 	%r149, %r9;
$L__BB0_6:
	ld.shared.u32 	%r90, [%r3+12];
	ld.shared.u32 	%r91, [%r4+384];
	add.s32 	%r11, %r91, %r90;
	setp.le.s32 	%p4, %r149, %r11;
	@%p4 bra 	$L__BB0_8;
	st.shared.u32 	[%r1], %r11;
	mov.u32 	%r149, %r11;
$L__BB0_8:
	ld.shared.u32 	%r92, [%r3+16];
	ld.shared.u32 	%r93, [%r4+512];
	add.s32 	%r13, %r93, %r92;
	setp.le.s32 	%p5, %r149, %r13;
	@%p5 bra 	$L__BB0_10;
	st.shared.u32 	[%r1], %r13;
	mov.u32 	%r149, %r13;
$L__BB0_10:
	ld.shared.u32 	%r94, [%r3+20];
	ld.shared.u32 	%r95, [%r4+640];
	add.s32 	%r15, %r95, %r94;
	setp.le.s32 	%p6, %r149, %r15;
	@%p6 bra 	$L__BB0_12;
	st.shared.u32 	[%r1], %r15;
	mov.u32 	%r149, %r15;
$L__BB0_12:
	ld.shared.u32 	%r96, [%r3+24];
	ld.shared.u32 	%r97, [%r4+768];
	add.s32 	%r17, %r97, %r96;
	setp.le.s32 	%p7, %r149, %r17;
	@%p7 bra 	$L__BB0_14;
	st.shared.u32 	[%r1], %r17;
	mov.u32 	%r149, %r17;
$L__BB0_14:
	ld.shared.u32 	%r98, [%r3+28];
	ld.shared.u32 	%r99, [%r4+896];
	add.s32 	%r19, %r99, %r98;
	setp.le.s32 	%p8, %r149, %r19;
	@%p8 bra 	$L__BB0_16;
	st.shared.u32 	[%r1], %r19;
	mov.u32 	%r149, %r19;
$L__BB0_16:
	ld.shared.u32 	%r100, [%r3+32];
	ld.shared.u32 	%r101, [%r4+1024];
	add.s32 	%r21, %r101, %r100;
	setp.le.s32 	%p9, %r149, %r21;
	@%p9 bra 	$L__BB0_18;
	st.shared.u32 	[%r1], %r21;
	mov.u32 	%r149, %r21;
$L__BB0_18:
	ld.shared.u32 	%r102, [%r3+36];
	ld.shared.u32 	%r103, [%r4+1152];
	add.s32 	%r23, %r103, %r102;
	setp.le.s32 	%p10, %r149, %r23;
	@%p10 bra 	$L__BB0_20;
	st.shared.u32 	[%r1], %r23;
	mov.u32 	%r149, %r23;
$L__BB0_20:
	ld.shared.u32 	%r104, [%r3+40];
	ld.shared.u32 	%r105, [%r4+1280];
	add.s32 	%r25, %r105, %r104;
	setp.le.s32 	%p11, %r149, %r25;
	@%p11 bra 	$L__BB0_22;
	st.shared.u32 	[%r1], %r25;
	mov.u32 	%r149, %r25;
$L__BB0_22:
	ld.shared.u32 	%r106, [%r3+44];
	ld.shared.u32 	%r107, [%r4+1408];
	add.s32 	%r27, %r107, %r106;
	setp.le.s32 	%p12, %r149, %r27;
	@%p12 bra 	$L__BB0_24;
	st.shared.u32 	[%r1], %r27;
	mov.u32 	%r149, %r27;
$L__BB0_24:
	ld.shared.u32 	%r108, [%r3+48];
	ld.shared.u32 	%r109, [%r4+1536];
	add.s32 	%r29, %r109, %r108;
	setp.le.s32 	%p13, %r149, %r29;
	@%p13 bra 	$L__BB0_26;
	st.shared.u32 	[%r1], %r29;
	mov.u32 	%r149, %r29;
$L__BB0_26:
	ld.shared.u32 	%r110, [%r3+52];
	ld.shared.u32 	%r111, [%r4+1664];
	add.s32 	%r31, %r111, %r110;
	setp.le.s32 	%p14, %r149, %r31;
	@%p14 bra 	$L__BB0_28;
	st.shared.u32 	[%r1], %r31;
	mov.u32 	%r149, %r31;
$L__BB0_28:
	ld.shared.u32 	%r112, [%r3+56];
	ld.shared.u32 	%r113, [%r4+1792];
	add.s32 	%r33, %r113, %r112;
	setp.le.s32 	%p15, %r149, %r33;
	@%p15 bra 	$L__BB0_30;
	st.shared.u32 	[%r1], %r33;
	mov.u32 	%r149, %r33;
$L__BB0_30:
	ld.shared.u32 	%r114, [%r3+60];
	ld.shared.u32 	%r115, [%r4+1920];
	add.s32 	%r35, %r115, %r114;
	setp.le.s32 	%p16, %r149, %r35;
	@%p16 bra 	$L__BB0_32;
	st.shared.u32 	[%r1], %r35;
	mov.u32 	%r149, %r35;
$L__BB0_32:
	ld.shared.u32 	%r116, [%r3+64];
	ld.shared.u32 	%r117, [%r4+2048];
	add.s32 	%r37, %r117, %r116;
	setp.le.s32 	%p17, %r149, %r37;
	@%p17 bra 	$L__BB0_34;
	st.shared.u32 	[%r1], %r37;
	mov.u32 	%r149, %r37;
$L__BB0_34:
	ld.shared.u32 	%r118, [%r3+68];
	ld.shared.u32 	%r119, [%r4+2176];
	add.s32 	%r39, %r119, %r118;
	setp.le.s32 	%p18, %r149, %r39;
	@%p18 bra 	$L__BB0_36;
	st.shared.u32 	[%r1], %r39;
	mov.u32 	%r149, %r39;
$L__BB0_36:
	ld.shared.u32 	%r120, [%r3+72];
	ld.shared.u32 	%r121, [%r4+2304];
	add.s32 	%r41, %r121, %r120;
	setp.le.s32 	%p19, %r149, %r41;
	@%p19 bra 	$L__BB0_38;
	st.shared.u32 	[%r1], %r41;
	mov.u32 	%r149, %r41;
$L__BB0_38:
	ld.shared.u32 	%r122, [%r3+76];
	ld.shared.u32 	%r123, [%r4+2432];
	add.s32 	%r43, %r123, %r122;
	setp.le.s32 	%p20, %r149, %r43;
	@%p20 bra 	$L__BB0_40;
	st.shared.u32 	[%r1], %r43;
	mov.u32 	%r149, %r43;
$L__BB0_40:
	ld.shared.u32 	%r124, [%r3+80];
	ld.shared.u32 	%r125, [%r4+2560];
	add.s32 	%r45, %r125, %r124;
	setp.le.s32 	%p21, %r149, %r45;
	@%p21 bra 	$L__BB0_42;
	st.shared.u32 	[%r1], %r45;
	mov.u32 	%r149, %r45;
$L__BB0_42:
	ld.shared.u32 	%r126, [%r3+84];
	ld.shared.u32 	%r127, [%r4+2688];
	add.s32 	%r47, %r127, %r126;
	setp.le.s32 	%p22, %r149, %r47;
	@%p22 bra 	$L__BB0_44;
	st.shared.u32 	[%r1], %r47;
	mov.u32 	%r149, %r47;
$L__BB0_44:
	ld.shared.u32 	%r128, [%r3+88];
	ld.shared.u32 	%r129, [%r4+2816];
	add.s32 	%r49, %r129, %r128;
	setp.le.s32 	%p23, %r149, %r49;
	@%p23 bra 	$L__BB0_46;
	st.shared.u32 	[%r1], %r49;
	mov.u32 	%r149, %r49;
$L__BB0_46:
	ld.shared.u32 	%r130, [%r3+92];
	ld.shared.u32 	%r131, [%r4+2944];
	add.s32 	%r51, %r131, %r130;
	setp.le.s32 	%p24, %r149, %r51;
	@%p24 bra 	$L__BB0_48;
	st.shared.u32 	[%r1], %r51;
	mov.u32 	%r149, %r51;
$L__BB0_48:
	ld.shared.u32 	%r132, [%r3+96];
	ld.shared.u32 	%r133, [%r4+3072];
	add.s32 	%r53, %r133, %r132;
	setp.le.s32 	%p25, %r149, %r53;
	@%p25 bra 	$L__BB0_50;
	st.shared.u32 	[%r1], %r53;
	mov.u32 	%r149, %r53;
$L__BB0_50:
	ld.shared.u32 	%r134, [%r3+100];
	ld.shared.u32 	%r135, [%r4+3200];
	add.s32 	%r55, %r135, %r134;
	setp.le.s32 	%p26, %r149, %r55;
	@%p26 bra 	$L__BB0_52;
	st.shared.u32 	[%r1], %r55;
	mov.u32 	%r149, %r55;
$L__BB0_52:
	ld.shared.u32 	%r136, [%r3+104];
	ld.shared.u32 	%r137, [%r4+3328];
	add.s32 	%r57, %r137, %r136;
	setp.le.s32 	%p27, %r149, %r57;
	@%p27 bra 	$L__BB0_54;
	st.shared.u32 	[%r1], %r57;
	mov.u32 	%r149, %r57;
$L__BB0_54:
	ld.shared.u32 	%r138, [%r3+108];
	ld.shared.u32 	%r139, [%r4+3456];
	add.s32 	%r59, %r139, %r138;
	setp.le.s32 	%p28, %r149, %r59;
	@%p28 bra 	$L__BB0_56;
	st.shared.u32 	[%r1], %r59;
	mov.u32 	%r149, %r59;
$L__BB0_56:
	ld.shared.u32 	%r140, [%r3+112];
	ld.shared.u32 	%r141, [%r4+3584];
	add.s32 	%r61, %r141, %r140;
	setp.le.s32 	%p29, %r149, %r61;
	@%p29 bra 	$L__BB0_58;
	st.shared.u32 	[%r1], %r61;
	mov.u32 	%r149, %r61;
$L__BB0_58:
	ld.shared.u32 	%r142, [%r3+116];
	ld.shared.u32 	%r143, [%r4+3712];
	add.s32 	%r63, %r143, %r142;
	setp.le.s32 	%p30, %r149, %r63;
	@%p30 bra 	$L__BB0_60;
	st.shared.u32 	[%r1], %r63;
	mov.u32 	%r149, %r63;
$L__BB0_60:
	ld.shared.u32 	%r144, [%r3+120];
	ld.shared.u32 	%r145, [%r4+3840];
	add.s32 	%r65, %r145, %r144;
	setp.le.s32 	%p31, %r149, %r65;
	@%p31 bra 	$L__BB0_62;
	st.shared.u32 	[%r1], %r65;
	mov.u32 	%r149, %r65;
$L__BB0_62:
	ld.shared.u32 	%r146, [%r3+124];
	ld.shared.u32 	%r147, [%r4+3968];
	add.s32 	%r67, %r147, %r146;
	setp.le.s32 	%p32, %r149, %r67;
	@%p32 bra 	$L__BB0_64;
	st.shared.u32 	[%r1], %r67;
	mov.u32 	%r149, %r67;
$L__BB0_64:
	st.global.u32 	[%rd1], %r149;
	ret;

}
	// .globl	_Z6phase2iiPi
.visible .entry _Z6phase2iiPi(
	.param .u32 _Z6phase2iiPi_param_0,
	.param .u32 _Z6phase2iiPi_param_1,
	.param .u64 .ptr .align 1 _Z6phase2iiPi_param_2
)
{
	.reg .pred 	%p<98>;
	.reg .b32 	%r<208>;
	.reg .b64 	%rd<9>;

	ld.param.u32 	%r76, [_Z6phase2iiPi_param_0];
	ld.param.u32 	%r77, [_Z6phase2iiPi_param_1];
	ld.param.u64 	%rd2, [_Z6phase2iiPi_param_2];
	shr.s32 	%r78, %r77, 31;
	shr.u32 	%r79, %r78, 27;
	add.s32 	%r80, %r77, %r79;
	shr.s32 	%r1, %r80, 5;
	mov.u32 	%r81, %ctaid.x;
	setp.ne.s32 	%p1, %r81, 1;
	@%p1 bra 	$L__BB1_2;
	mov.u32 	%r85, %ctaid.y;
	add.s32 	%r86, %r85, %r76;
	add.s32 	%r87, %r86, 1;
	rem.u32 	%r174, %r87, %r1;
	mov.u32 	%r175, %r76;
	bra.uni 	$L__BB1_3;
$L__BB1_2:
	mov.u32 	%r82, %ctaid.y;
	add.s32 	%r83, %r82, %r76;
	add.s32 	%r84, %r83, 1;
	rem.u32 	%r175, %r84, %r1;
	mov.u32 	%r174, %r76;
$L__BB1_3:
	cvta.to.global.u64 	%rd3, %rd2;
	mov.u32 	%r88, %tid.y;
	mov.u32 	%r89, %tid.x;
	shl.b32 	%r90, %r174, 5;
	shl.b32 	%r91, %r175, 5;
	add.s32 	%r92, %r90, %r88;
	mul.lo.s32 	%r93, %r92, %r77;
	add.s32 	%r94, %r91, %r89;
	add.s32 	%r95, %r93, %r94;
	mul.wide.s32 	%rd4, %r95, 4;
	add.s64 	%rd1, %rd3, %rd4;
	ld.global.u32 	%r96, [%rd1];
	shl.b32 	%r97, %r88, 5;
	add.s32 	%r98, %r97, %r89;
	shl.b32 	%r99, %r98, 2;
	mov.u32 	%r100, shared_mem;
	add.s32 	%r6, %r100, %r99;
	st.shared.u32 	[%r6], %r96;
	shl.b32 	%r101, %r76, 5;
	add.s32 	%r102, %r101, %r89;
	add.s32 	%r103, %r102, %r93;
	mul.wide.s32 	%rd5, %r103, 4;
	add.s64 	%rd6, %rd3, %rd5;
	ld.global.u32 	%r104, [%rd6];
	st.shared.u32 	[%r6+4096], %r104;
	add.s32 	%r105, %r101, %r88;
	mad.lo.s32 	%r106, %r105, %r77, %r94;
	mul.wide.s32 	%rd7, %r106, 4;
	add.s64 	%rd8, %rd3, %rd7;
	ld.global.u32 	%r107, [%rd8];
	st.shared.u32 	[%r6+8192], %r107;
	bar.sync 	0;
	shr.s32 	%r7, %r90, 5;
	shr.s32 	%r8, %r91, 5;
	ld.shared.u32 	%r177, [%r6];
	shl.b32 	%r108, %r88, 7;
	add.s32 	%r10, %r100, %r108;
	ld.shared.u32 	%r109, [%r10+4096];
	shl.b32 	%r110, %r89, 2;
	add.s32 	%r11, %r100, %r110;
	ld.shared.u32 	%r111, [%r11+8192];
	add.s32 	%r12, %r111, %r109;
	setp.le.s32 	%p2, %r177, %r12;
	@%p2 bra 	$L__BB1_8;
	setp.ne.s32 	%p3, %r76, %r7;
	st.shared.u32 	[%r6], %r12;
	@%p3 bra 	$L__BB1_6;
	st.shared.u32 	[%r6+8192], %r12;
$L__BB1_6:
	setp.ne.s32 	%p4, %r76, %r8;
	mov.u32 	%r177, %r12;
	@%p4 bra 	$L__BB1_8;
	st.shared.u32 	[%r6+4096], %r12;
$L__BB1_8:
	ld.shared.u32 	%r112, [%r10+4100];
	ld.shared.u32 	%r113, [%r11+8320];
	add.s32 	%r14, %r113, %r112;
	setp.le.s32 	%p5, %r177, %r14;
	@%p5 bra 	$L__BB1_13;
	setp.ne.s32 	%p6, %r76, %r7;
	st.shared.u32 	[%r6], %r14;
	@%p6 bra 	$L__BB1_11;
	st.shared.u32 	[%r6+8192], %r14;
$L__BB1_11:
	setp.ne.s32 	%p7, %r76, %r8;
	mov.u32 	%r177, %r14;
	@%p7 bra 	$L__BB1_13;
	st.shared.u32 	[%r6+4096], %r14;
$L__BB1_13:
	ld.shared.u32 	%r114, [%r10+4104];
	ld.shared.u32 	%r115, [%r11+8448];
	add.s32 	%r16, %r115, %r114;
	setp.le.s32 	%p8, %r177, %r16;
	@%p8 bra 	$L__BB1_18;
	setp.ne.s32 	%p9, %r76, %r7;
	st.shared.u32 	[%r6], %r16;
	@%p9 bra 	$L__BB1_16;
	st.shared.u32 	[%r6+8192], %r16;
$L__BB1_16:
	setp.ne.s32 	%p10, %r76, %r8;
	mov.u32 	%r177, %r16;
	@%p10 bra 	$L__BB1_18;
	st.shared.u32 	[%r6+4096], %r16;
$L__BB1_18:
	ld.shared.u32 	%r116, [%r10+4108];
	ld.shared.u32 	%r117, [%r11+8576];
	add.s32 	%r18, %r117, %r116;
	setp.le.s32 	%p11, %r177, %r18;
	@%p11 bra 	$L__BB1_23;
	setp.ne.s32 	%p12, %r76, %r7;
	st.shared.u32 	[%r6], %r18;
	@%p12 bra 	$L__BB1_21;
	st.shared.u32 	[%r6+8192], %r18;
$L__BB1_21:
	setp.ne.s32 	%p13, %r76, %r8;
	mov.u32 	%r177, %r18;
	@%p13 bra 	$L__BB1_23;
	st.shared.u32 	[%r6+4096], %r18;
$L__BB1_23:
	ld.shared.u32 	%r118, [%r10+4112];
	ld.shared.u32 	%r119, [%r11+8704];
	add.s32 	%r20, %r119, %r118;
	setp.le.s32 	%p14, %r177, %r20;
	@%p14 bra 	$L__BB1_28;
	setp.ne.s32 	%p15, %r76, %r7;
	st.shared.u32 	[%r6], %r20;
	@%p15 bra 	$L__BB1_26;
	st.shared.u32 	[%r6+8192], %r20;
$L__BB1_26:
	setp.ne.s32 	%p16, %r76, %r8;
	mov.u32 	%r177, %r20;
	@%p16 bra 	$L__BB1_28;
	st.shared.u32 	[%r6+4096], %r20;
$L__BB1_28:
	ld.shared.u32 	%r120, [%r10+4116];
	ld.shared.u32 	%r121, [%r11+8832];
	add.s32 	%r22, %r121, %r120;
	setp.le.s32 	%p17, %r177, %r22;
	@%p17 bra 	$L__BB1_33;
	setp.ne.s32 	%p18, %r76, %r7;
	st.shared.u32 	[%r6], %r22;
	@%p18 bra 	$L__BB1_31;
	st.shared.u32 	[%r6+8192], %r22;
$L__BB1_31:
	setp.ne.s32 	%p19, %r76, %r8;
	mov.u32 	%r177, %r22;
	@%p19 bra 	$L__BB1_33;
	st.shared.u32 	[%r6+4096], %r22;
$L__BB1_33:
	ld.shared.u32 	%r122, [%r10+4120];
	ld.shared.u32 	%r123, [%r11+8960];
	add.s32 	%r24, %r123, %r122;
	setp.le.s32 	%p20, %r177, %r24;
	@%p20 bra 	$L__BB1_38;
	setp.ne.s32 	%p21, %r76, %r7;
	st.shared.u32 	[%r6], %r24;
	@%p21 bra 	$L__BB1_36;
	st.shared.u32 	[%r6+8192], %r24;
$L__BB1_36:
	setp.ne.s32 	%p22, %r76, %r8;
	mov.u32 	%r177, %r24;
	@%p22 bra 	$L__BB1_38;
	st.shared.u32 	[%r6+4096], %r24;
$L__BB1_38:
	ld.shared.u32 	%r124, [%r10+4124];
	ld.shared.u32 	%r125, [%r11+9088];
	add.s32 	%r26, %r125, %r124;
	setp.le.s32 	%p23, %r177, %r26;
	@%p23 bra 	$L__BB1_43;
	setp.ne.s32 	%p24, %r76, %r7;
	st.shared.u32 	[%r6], %r26;
	@%p24 bra 	$L__BB1_41;
	st.shared.u32 	[%r6+8192], %r26;
$L__BB1_41:
	setp.ne.s32 	%p25, %r76, %r8;
	mov.u32 	%r177, %r26;
	@%p25 bra 	$L__BB1_43;
	st.shared.u32 	[%r6+4096], %r26;
$L__BB1_43:
	ld.shared.u32 	%r126, [%r10+4128];
	ld.shared.u32 	%r127, [%r11+9216];
	add.s32 	%r28, %r127, %r126;
	setp.le.s32 	%p26, %r177, %r28;
	@%p26 bra 	$L__BB1_48;
	setp.ne.s32 	%p27, %r76, %r7;
	st.shared.u32 	[%r6], %r28;
	@%p27 bra 	$L__BB1_46;
	st.shared.u32 	[%r6+8192], %r28;
$L__BB1_46:
	setp.ne.s32 	%p28, %r76, %r8;
	mov.u32 	%r177, %r28;
	@%p28 bra 	$L__BB1_48;
	st.shared.u32 	[%r6+4096], %r28;
$L__BB1_48:
	ld.shared.u32 	%r128, [%r10+4132];
	ld.shared.u32 	%r129, [%r11+9344];
	add.s32 	%r30, %r129, %r128;
	setp.le.s32 	%p29, %r177, %r30;
	@%p29 bra 	$L__BB1_53;
	setp.ne.s32 	%p30, %r76, %r7;
	st.shared.u32 	[%r6], %r30;
	@%p30 bra 	$L__BB1_51;
	st.shared.u32 	[%r6+8192], %r30;
$L__BB1_51:
	setp.ne.s32 	%p31, %r76, %r8;
	mov.u32 	%r177, %r30;
	@%p31 bra 	$L__BB1_53;
	st.shared.u32 	[%r6+4096], %r30;
$L__BB1_53:
	ld.shared.u32 	%r130, [%r10+4136];
	ld.shared.u32 	%r131, [%r11+9472];
	add.s32 	%r32, %r131, %r130;
	setp.le.s32 	%p32, %r177, %r32;
	@%p32 bra 	$L__BB1_58;
	setp.ne.s32 	%p33, %r76, %r7;
	st.shared.u32 	[%r6], %r32;
	@%p33 bra 	$L__BB1_56;
	st.shared.u32 	[%r6+8192], %r32;
$L__BB1_56:
	setp.ne.s32 	%p34, %r76, %r8;
	mov.u32 	%r177, %r32;
	@%p34 bra 	$L__BB1_58;
	st.shared.u32 	[%r6+4096], %r32;
$L__BB1_58:
	ld.shared.u32 	%r132, [%r10+4140];
	ld.shared.u32 	%r133, [%r11+9600];
	add.s32 	%r34, %r133, %r132;
	setp.le.s32 	%p35, %r177, %r34;
	@%p35 bra 	$L__BB1_63;
	setp.ne.s32 	%p36, %r76, %r7;
	st.shared.u32 	[%r6], %r34;
	@%p36 bra 	$L__BB1_61;
	st.shared.u32 	[%r6+8192], %r34;
$L__BB1_61:
	setp.ne.s32 	%p37, %r76, %r8;
	mov.u32 	%r177, %r34;
	@%p37 bra 	$L__BB1_63;
	st.shared.u32 	[%r6+4096], %r34;
$L__BB1_63:
	ld.shared.u32 	%r134, [%r10+4144];
	ld.shared.u32 	%r135, [%r11+9728];
	add.s32 	%r36, %r135, %r134;
	setp.le.s32 	%p38, %r177, %r36;
	@%p38 bra 	$L__BB1_68;
	setp.ne.s32 	%p39, %r76, %r7;
	st.shared.u32 	[%r6], %r36;
	@%p39 bra 	$L__BB1_66;
	st.shared.u32 	[%r6+8192], %r36;
$L__BB1_66:
	setp.ne.s32 	%p40, %r76, %r8;
	mov.u32 	%r177, %r36;
	@%p40 bra 	$L__BB1_68;
	st.shared.u32 	[%r6+4096], %r36;
$L__BB1_68:
	ld.shared.u32 	%r136, [%r10+4148];
	ld.shared.u32 	%r137, [%r11+9856];
	add.s32 	%r38, %r137, %r136;
	setp.le.s32 	%p41, %r177, %r38;
	@%p41 bra 	$L__BB1_73;
	setp.ne.s32 	%p42, %r76, %r7;
	st.shared.u32 	[%r6], %r38;
	@%p42 bra 	$L__BB1_71;
	st.shared.u32 	[%r6+8192], %r38;
$L__BB1_71:
	setp.ne.s32 	%p43, %r76, %r8;
	mov.u32 	%r177, %r38;
	@%p43 bra 	$L__BB1_73;
	st.shared.u32 	[%r6+4096], %r38;
$L__BB1_73:
	ld.shared.u32 	%r138, [%r10+4152];
	ld.shared.u32 	%r139, [%r11+9984];
	add.s32 	%r40, %r139, %r138;
	setp.le.s32 	%p44, %r177, %r40;
	@%p44 bra 	$L__BB1_78;
	setp.ne.s32 	%p45, %r76, %r7;
	st.shared.u32 	[%r6], %r40;
	@%p45 bra 	$L__BB1_76;
	st.shared.u32 	[%r6+8192], %r40;
$L__BB1_76:
	setp.ne.s32 	%p46, %r76, %r8;
	mov.u32 	%r177, %r40;
	@%p46 bra 	$L__BB1_78;
	st.shared.u32 	[%r6+4096], %r40;
$L__BB1_78:
	ld.shared.u32 	%r140, [%r10+4156];
	ld.shared.u32 	%r141, [%r11+10112];
	add.s32 	%r42, %r141, %r140;
	setp.le.s32 	%p47, %r177, %r42;
	@%p47 bra 	$L__BB1_83;
	setp.ne.s32 	%p48, %r76, %r7;
	st.shared.u32 	[%r6], %r42;
	@%p48 bra 	$L__BB1_81;
	st.shared.u32 	[%r6+8192], %r42;
$L__BB1_81:
	setp.ne.s32 	%p49, %r76, %r8;
	mov.u32 	%r177, %r42;
	@%p49 bra 	$L__BB1_83;
	st.shared.u32 	[%r6+4096], %r42;
$L__BB1_83:
	ld.shared.u32 	%r142, [%r10+4160];
	ld.shared.u32 	%r143, [%r11+10240];
	add.s32 	%r44, %r143, %r142;
	setp.le.s32 	%p50, %r177, %r44;
	@%p50 bra 	$L__BB1_88;
	setp.ne.s32 	%p51, %r76, %r7;
	st.shared.u32 	[%r6], %r44;
	@%p51 bra 	$L__BB1_86;
	st.shared.u32 	[%r6+8192], %r44;
$L__BB1_86:
	setp.ne.s32 	%p52, %r76, %r8;
	mov.u32 	%r177, %r44;
	@%p52 bra 	$L__BB1_88;
	st.shared.u32 	[%r6+4096], %r44;
$L__BB1_88:
	ld.shared.u32 	%r144, [%r10+4164];
	ld.shared.u32 	%r145, [%r11+10368];
	add.s32 	%r46, %r145, %r144;
	setp.le.s32 	%p53, %r177, %r46;
	@%p53 bra 	$L__BB1_93;
	setp.ne.s32 	%p54, %r76, %r7;
	st.shared.u32 	[%r6], %r46;
	@%p54 bra 	$L__BB1_91;
	st.shared.u32 	[%r6+8192], %r46;
$L__BB1_91:
	setp.ne.s32 	%p55, %r76, %r8;
	mov.u32 	%r177, %r46;
	@%p55 bra 	$L__BB1_93;
	st.shared.u32 	[%r6+4096], %r46;
$L__BB1_93:
	ld.shared.u32 	%r146, [%r10+4168];
	ld.shared.u32 	%r147, [%r11+10496];
	add.s32 	%r48, %r147, %r146;
	setp.le.s32 	%p56, %r177, %r48;
	@%p56 bra 	$L__BB1_98;
	setp.ne.s32 	%p57, %r76, %r7;
	st.shared.u32 	[%r6], %r48;
	@%p57 bra 	$L__BB1_96;
	st.shared.u32 	[%r6+8192], %r48;
$L__BB1_96:
	setp.ne.s32 	%p58, %r76, %r8;
	mov.u32 	%r177, %r48;
	@%p58 bra 	$L__BB1_98;
	st.shared.u32 	[%r6+4096], %r48;
$L__BB1_98:
	ld.shared.u32 	%r148, [%r10+4172];
	ld.shared.u32 	%r149, [%r11+10624];
	add.s32 	%r50, %r149, %r148;
	setp.le.s32 	%p59, %r177, %r50;
	@%p59 bra 	$L__BB1_103;
	setp.ne.s32 	%p60, %r76, %r7;
	st.shared.u32 	[%r6], %r50;
	@%p60 bra 	$L__BB1_101;
	st.shared.u32 	[%r6+8192], %r50;
$L__BB1_101:
	setp.ne.s32 	%p61, %r76, %r8;
	mov.u32 	%r177, %r50;
	@%p61 bra 	$L__BB1_103;
	st.shared.u32 	[%r6+4096], %r50;
$L__BB1_103:
	ld.shared.u32 	%r150, [%r10+4176];
	ld.shared.u32 	%r151, [%r11+10752];
	add.s32 	%r52, %r151, %r150;
	setp.le.s32 	%p62, %r177, %r52;
	@%p62 bra 	$L__BB1_108;
	setp.ne.s32 	%p63, %r76, %r7;
	st.shared.u32 	[%r6], %r52;
	@%p63 bra 	$L__BB1_106;
	st.shared.u32 	[%r6+8192], %r52;
$L__BB1_106:
	setp.ne.s32 	%p64, %r76, %r8;
	mov.u32 	%r177, %r52;
	@%p64 bra 	$L__BB1_108;
	st.shared.u32 	[%r6+4096], %r52;
$L__BB1_108:
	ld.shared.u32 	%r152, [%r10+4180];
	ld.shared.u32 	%r153, [%r11+10880];
	add.s32 	%r54, %r153, %r152;
	setp.le.s32 	%p65, %r177, %r54;
	@%p65 bra 	$L__BB1_113;
	setp.ne.s32 	%p66, %r76, %r7;
	st.shared.u32 	[%r6], %r54;
	@%p66 bra 	$L__BB1_111;
	st.shared.u32 	[%r6+8192], %r54;
$L__BB1_111:
	setp.ne.s32 	%p67, %r76, %r8;
	mov.u32 	%r177, %r54;
	@%p67 bra 	$L__BB1_113;
	st.shared.u32 	[%r6+4096], %r54;
$L__BB1_113:
	ld.shared.u32 	%r154, [%r10+4184];
	ld.shared.u32 	%r155, [%r11+11008];
	add.s32 	%r56, %r155, %r154;
	setp.le.s32 	%p68, %r177, %r56;
	@%p68 bra 	$L__BB1_118;
	setp.ne.s32 	%p69, %r76, %r7;
	st.shared.u32 	[%r6], %r56;
	@%p69 bra 	$L__BB1_116;
	st.shared.u32 	[%r6+8192], %r56;
$L__BB1_116:
	setp.ne.s32 	%p70, %r76, %r8;
	mov.u32 	%r177, %r56;
	@%p70 bra 	$L__BB1_118;
	st.shared.u32 	[%r6+4096], %r56;
$L__BB1_118:
	ld.shared.u32 	%r156, [%r10+4188];
	ld.shared.u32 	%r157, [%r11+11136];
	add.s32 	%r58, %r157, %r156;
	setp.le.s32 	%p71, %r177, %r58;
	@%p71 bra 	$L__BB1_123;
	setp.ne.s32 	%p72, %r76, %r7;
	st.shared.u32 	[%r6], %r58;
	@%p72 bra 	$L__BB1_121;
	st.shared.u32 	[%r6+8192], %r58;
$L__BB1_121:
	setp.ne.s32 	%p73, %r76, %r8;
	mov.u32 	%r177, %r58;
	@%p73 bra 	$L__BB1_123;
	st.shared.u32 	[%r6+4096], %r58;
$L__BB1_123:
	ld.shared.u32 	%r158, [%r10+4192];
	ld.shared.u32 	%r159, [%r11+11264];
	add.s32 	%r60, %r159, %r158;
	setp.le.s32 	%p74, %r177, %r60;
	@%p74 bra 	$L__BB1_128;
	setp.ne.s32 	%p75, %r76, %r7;
	st.shared.u32 	[%r6], %r60;
	@%p75 bra 	$L__BB1_126;
	st.shared.u32 	[%r6+8192], %r60;
$L__BB1_126:
	setp.ne.s32 	%p76, %r76, %r8;
	mov.u32 	%r177, %r60;
	@%p76 bra 	$L__BB1_128;
	st.shared.u32 	[%r6+4096], %r60;
$L__BB1_128:
	ld.shared.u32 	%r160, [%r10+4196];
	ld.shared.u32 	%r161, [%r11+11392];
	add.s32 	%r62, %r161, %r160;
	setp.le.s32 	%p77, %r177, %r62;
	@%p77 bra 	$L__BB1_133;
	setp.ne.s32 	%p78, %r76, %r7;
	st.shared.u32 	[%r6], %r62;
	@%p78 bra 	$L__BB1_131;
	st.shared.u32 	[%r6+8192], %r62;
$L__BB1_131:
	setp.ne.s32 	%p79, %r76, %r8;
	mov.u32 	%r177, %r62;
	@%p79 bra 	$L__BB1_133;
	st.shared.u32 	[%r6+4096], %r62;
$L__BB1_133:
	ld.shared.u32 	%r162, [%r10+4200];
	ld.shared.u32 	%r163, [%r11+11520];
	add.s32 	%r64, %r163, %r162;
	setp.le.s32 	%p80, %r177, %r64;
	@%p80 bra 	$L__BB1_138;
	setp.ne.s32 	%p81, %r76, %r7;
	st.shared.u32 	[%r6], %r64;
	@%p81 bra 	$L__BB1_136;
	st.shared.u32 	[%r6+8192], %r64;
$L__BB1_136:
	setp.ne.s32 	%p82, %r76, %r8;
	mov.u32 	%r177, %r64;
	@%p82 bra 	$L__BB1_138;
	st.shared.u32 	[%r6+4096], %r64;
$L__BB1_138:
	ld.shared.u32 	%r164, [%r10+4204];
	ld.shared.u32 	%r165, [%r11+11648];
	add.s32 	%r66, %r165, %r164;
	setp.le.s32 	%p83, %r177, %r66;
	@%p83 bra 	$L__BB1_143;
	setp.ne.s32 	%p84, %r76, %r7;
	st.shared.u32 	[%r6], %r66;
	@%p84 bra 	$L__BB1_141;
	st.shared.u32 	[%r6+8192], %r66;
$L__BB1_141:
	setp.ne.s32 	%p85, %r76, %r8;
	mov.u32 	%r177, %r66;
	@%p85 bra 	$L__BB1_143;
	st.shared.u32 	[%r6+4096], %r66;
$L__BB1_143:
	ld.shared.u32 	%r166, [%r10+4208];
	ld.shared.u32 	%r167, [%r11+11776];
	add.s32 	%r68, %r167, %r166;
	setp.le.s32 	%p86, %r177, %r68;
	@%p86 bra 	$L__BB1_148;
	setp.ne.s32 	%p87, %r76, %r7;
	st.shared.u32 	[%r6], %r68;
	@%p87 bra 	$L__BB1_146;
	st.shared.u32 	[%r6+8192], %r68;
$L__BB1_146:
	setp.ne.s32 	%p88, %r76, %r8;
	mov.u32 	%r177, %r68;
	@%p88 bra 	$L__BB1_148;
	st.shared.u32 	[%r6+4096], %r68;
$L__BB1_148:
	ld.shared.u32 	%r168, [%r10+4212];
	ld.shared.u32 	%r169, [%r11+11904];
	add.s32 	%r70, %r169, %r168;
	setp.le.s32 	%p89, %r177, %r70;
	@%p89 bra 	$L__BB1_153;
	setp.ne.s32 	%p90, %r76, %r7;
	st.shared.u32 	[%r6], %r70;
	@%p90 bra 	$L__BB1_151;
	st.shared.u32 	[%r6+8192], %r70;
$L__BB1_151:
	setp.ne.s32 	%p91, %r76, %r8;
	mov.u32 	%r177, %r70;
	@%p91 bra 	$L__BB1_153;
	st.shared.u32 	[%r6+4096], %r70;
$L__BB1_153:
	ld.shared.u32 	%r170, [%r10+4216];
	ld.shared.u32 	%r171, [%r11+12032];
	add.s32 	%r72, %r171, %r170;
	setp.le.s32 	%p92, %r177, %r72;
	@%p92 bra 	$L__BB1_158;
	setp.ne.s32 	%p93, %r76, %r7;
	st.shared.u32 	[%r6], %r72;
	@%p93 bra 	$L__BB1_156;
	st.shared.u32 	[%r6+8192], %r72;
$L__BB1_156:
	setp.ne.s32 	%p94, %r76, %r8;
	mov.u32 	%r177, %r72;
	@%p94 bra 	$L__BB1_158;
	st.shared.u32 	[%r6+4096], %r72;
$L__BB1_158:
	ld.shared.u32 	%r172, [%r10+4220];
	ld.shared.u32 	%r173, [%r11+12160];
	add.s32 	%r74, %r173, %r172;
	setp.le.s32 	%p95, %r177, %r74;
	@%p95 bra 	$L__BB1_163;
	setp.ne.s32 	%p96, %r76, %r7;
	st.shared.u32 	[%r6], %r74;
	@%p96 bra 	$L__BB1_161;
	st.shared.u32 	[%r6+8192], %r74;
$L__BB1_161:
	setp.ne.s32 	%p97, %r76, %r8;
	mov.u32 	%r177, %r74;
	@%p97 bra 	$L__BB1_163;
	st.shared.u32 	[%r6+4096], %r74;
$L__BB1_163:
	st.global.u32 	[%rd1], %r177;
	ret;

}
	// .globl	_Z6phase3iiiPi
.visible .entry _Z6phase3iiiPi(
	.param .u32 _Z6phase3iiiPi_param_0,
	.param .u32 _Z6phase3iiiPi_param_1,
	.param .u32 _Z6phase3iiiPi_param_2,
	.param .u64 .ptr .align 1 _Z6phase3iiiPi_param_3
)
{
	.reg .pred 	%p<33>;
	.reg .b32 	%r<193>;
	.reg .b64 	%rd<9>;

	ld.param.u32 	%r69, [_Z6phase3iiiPi_param_0];
	ld.param.u32 	%r70, [_Z6phase3iiiPi_param_1];
	ld.param.u32 	%r71, [_Z6phase3iiiPi_param_2];
	ld.param.u64 	%rd2, [_Z6phase3iiiPi_param_3];
	cvta.to.global.u64 	%rd3, %rd2;
	mov.u32 	%r72, %tid.y;
	mov.u32 	%r73, %tid.x;
	mov.u32 	%r74, %ctaid.x;
	add.s32 	%r75, %r71, %r74;
	shl.b32 	%r76, %r75, 5;
	mov.u32 	%r77, %ctaid.y;
	shl.b32 	%r78, %r77, 5;
	add.s32 	%r79, %r76, %r72;
	mul.lo.s32 	%r80, %r79, %r70;
	add.s32 	%r81, %r78, %r73;
	add.s32 	%r82, %r80, %r81;
	mul.wide.s32 	%rd4, %r82, 4;
	add.s64 	%rd1, %rd3, %rd4;
	ld.global.u32 	%r83, [%rd1];
	shl.b32 	%r84, %r72, 5;
	add.s32 	%r85, %r84, %r73;
	shl.b32 	%r86, %r85, 2;
	mov.u32 	%r87, shared_mem;
	add.s32 	%r1, %r87, %r86;
	st.shared.u32 	[%r1], %r83;
	shl.b32 	%r88, %r69, 5;
	add.s32 	%r89, %r88, %r73;
	add.s32 	%r90, %r89, %r80;
	mul.wide.s32 	%rd5, %r90, 4;
	add.s64 	%rd6, %rd3, %rd5;
	ld.global.u32 	%r91, [%rd6];
	st.shared.u32 	[%r1+4096], %r91;
	add.s32 	%r92, %r88, %r72;
	mad.lo.s32 	%r93, %r92, %r70, %r81;
	mul.wide.s32 	%rd7, %r93, 4;
	add.s64 	%rd8, %rd3, %rd7;
	ld.global.u32 	%r94, [%rd8];
	st.shared.u32 	[%r1+8192], %r94;
	bar.sync 	0;
	ld.shared.u32 	%r162, [%r1];
	shl.b32 	%r95, %r72, 7;
	add.s32 	%r3, %r87, %r95;
	ld.shared.u32 	%r96, [%r3+4096];
	shl.b32 	%r97, %r73, 2;
	add.s32 	%r4, %r87, %r97;
	ld.shared.u32 	%r98, [%r4+8192];
	add.s32 	%r5, %r98, %r96;
	setp.le.s32 	%p1, %r162, %r5;
	@%p1 bra 	$L__BB2_2;
	st.shared.u32 	[%r1], %r5;
	mov.u32 	%r162, %r5;
$L__BB2_2:
	ld.shared.u32 	%r99, [%r3+4100];
	ld.shared.u32 	%r100, [%r4+8320];
	add.s32 	%r7, %r100, %r99;
	setp.le.s32 	%p2, %r162, %r7;
	@%p2 bra 	$L__BB2_4;
	st.shared.u32 	[%r1], %r7;
	mov.u32 	%r162, %r7;
$L__BB2_4:
	ld.shared.u32 	%r101, [%r3+4104];
	ld.shared.u32 	%r102, [%r4+8448];
	add.s32 	%r9, %r102, %r101;
	setp.le.s32 	%p3, %r162, %r9;
	@%p3 bra 	$L__BB2_6;
	st.shared.u32 	[%r1], %r9;
	mov.u32 	%r162, %r9;
$L__BB2_6:
	ld.shared.u32 	%r103, [%r3+4108];
	ld.shared.u32 	%r104, [%r4+8576];
	add.s32 	%r11, %r104, %r103;
	setp.le.s32 	%p4, %r162, %r11;
	@%p4 bra 	$L__BB2_8;
	st.shared.u32 	[%r1], %r11;
	mov.u32 	%r162, %r11;
$L__BB2_8:
	ld.shared.u32 	%r105, [%r3+4112];
	ld.shared.u32 	%r106, [%r4+8704];
	add.s32 	%r13, %r106, %r105;
	setp.le.s32 	%p5, %r162, %r13;
	@%p5 bra 	$L__BB2_10;
	st.shared.u32 	[%r1], %r13;
	mov.u32 	%r162, %r13;
$L__BB2_10:
	ld.shared.u32 	%r107, [%r3+4116];
	ld.shared.u32 	%r108, [%r4+8832];
	add.s32 	%r15, %r108, %r107;
	setp.le.s32 	%p6, %r162, %r15;
	@%p6 bra 	$L__BB2_12;
	st.shared.u32 	[%r1], %r15;
	mov.u32 	%r162, %r15;
$L__BB2_12:
	ld.shared.u32 	%r109, [%r3+4120];
	ld.shared.u32 	%r110, [%r4+8960];
	add.s32 	%r17, %r110, %r109;
	setp.le.s32 	%p7, %r162, %r17;
	@%p7 bra 	$L__BB2_14;
	st.shared.u32 	[%r1], %r17;
	mov.u32 	%r162, %r17;
$L__BB2_14:
	ld.shared.u32 	%r111, [%r3+4124];
	ld.shared.u32 	%r112, [%r4+9088];
	add.s32 	%r19, %r112, %r111;
	setp.le.s32 	%p8, %r162, %r19;
	@%p8 bra 	$L__BB2_16;
	st.shared.u32 	[%r1], %r19;
	mov.u32 	%r162, %r19;
$L__BB2_16:
	ld.shared.u32 	%r113, [%r3+4128];
	ld.shared.u32 	%r114, [%r4+9216];
	add.s32 	%r21, %r114, %r113;
	setp.le.s32 	%p9, %r162, %r21;
	@%p9 bra 	$L__BB2_18;
	st.shared.u32 	[%r1], %r21;
	mov.u32 	%r162, %r21;
$L__BB2_18:
	ld.shared.u32 	%r115, [%r3+4132];
	ld.shared.u32 	%r116, [%r4+9344];
	add.s32 	%r23, %r116, %r115;
	setp.le.s32 	%p10, %r162, %r23;
	@%p10 bra 	$L__BB2_20;
	st.shared.u32 	[%r1], %r23;
	mov.u32 	%r162, %r23;
$L__BB2_20:
	ld.shared.u32 	%r117, [%r3+4136];
	ld.shared.u32 	%r118, [%r4+9472];
	add.s32 	%r25, %r118, %r117;
	setp.le.s32 	%p11, %r162, %r25;
	@%p11 bra 	$L__BB2_22;
	st.shared.u32 	[%r1], %r25;
	mov.u32 	%r162, %r25;
$L__BB2_22:
	ld.shared.u32 	%r119, [%r3+4140];
	ld.shared.u32 	%r120, [%r4+9600];
	add.s32 	%r27, %r120, %r119;
	setp.le.s32 	%p12, %r162, %r27;
	@%p12 bra 	$L__BB2_24;
	st.shared.u32 	[%r1], %r27;
	mov.u32 	%r162, %r27;
$L__BB2_24:
	ld.shared.u32 	%r121, [%r3+4144];
	ld.shared.u32 	%r122, [%r4+9728];
	add.s32 	%r29, %r122, %r121;
	setp.le.s32 	%p13, %r162, %r29;
	@%p13 bra 	$L__BB2_26;
	st.shared.u32 	[%r1], %r29;
	mov.u32 	%r162, %r29;
$L__BB2_26:
	ld.shared.u32 	%r123, [%r3+4148];
	ld.shared.u32 	%r124, [%r4+9856];
	add.s32 	%r31, %r124, %r123;
	setp.le.s32 	%p14, %r162, %r31;
	@%p14 bra 	$L__BB2_28;
	st.shared.u32 	[%r1], %r31;
	mov.u32 	%r162, %r31;
$L__BB2_28:
	ld.shared.u32 	%r125, [%r3+4152];
	ld.shared.u32 	%r126, [%r4+9984];
	add.s32 	%r33, %r126, %r125;
	setp.le.s32 	%p15, %r162, %r33;
	@%p15 bra 	$L__BB2_30;
	st.shared.u32 	[%r1], %r33;
	mov.u32 	%r162, %r33;
$L__BB2_30:
	ld.shared.u32 	%r127, [%r3+4156];
	ld.shared.u32 	%r128, [%r4+10112];
	add.s32 	%r35, %r128, %r127;
	setp.le.s32 	%p16, %r162, %r35;
	@%p16 bra 	$L__BB2_32;
	st.shared.u32 	[%r1], %r35;
	mov.u32 	%r162, %r35;
$L__BB2_32:
	ld.shared.u32 	%r129, [%r3+4160];
	ld.shared.u32 	%r130, [%r4+10240];
	add.s32 	%r37, %r130, %r129;
	setp.le.s32 	%p17, %r162, %r37;
	@%p17 bra 	$L__BB2_34;
	st.shared.u32 	[%r1], %r37;
	mov.u32 	%r162, %r37;
$L__BB2_34:
	ld.shared.u32 	%r131, [%r3+4164];
	ld.shared.u32 	%r132, [%r4+10368];
	add.s32 	%r39, %r132, %r131;
	setp.le.s32 	%p18, %r162, %r39;
	@%p18 bra 	$L__BB2_36;
	st.shared.u32 	[%r1], %r39;
	mov.u32 	%r162, %r39;
$L__BB2_36:
	ld.shared.u32 	%r133, [%r3+4168];
	ld.shared.u32 	%r134, [%r4+10496];
	add.s32 	%r41, %r134, %r133;
	setp.le.s32 	%p19, %r162, %r41;
	@%p19 bra 	$L__BB2_38;
	st.shared.u32 	[%r1], %r41;
	mov.u32 	%r162, %r41;
$L__BB2_38:
	ld.shared.u32 	%r135, [%r3+4172];
	ld.shared.u32 	%r136, [%r4+10624];
	add.s32 	%r43, %r136, %r135;
	setp.le.s32 	%p20, %r162, %r43;
	@%p20 bra 	$L__BB2_40;
	st.shared.u32 	[%r1], %r43;
	mov.u32 	%r162, %r43;
$L__BB2_40:
	ld.shared.u32 	%r137, [%r3+4176];
	ld.shared.u32 	%r138, [%r4+10752];
	add.s32 	%r45, %r138, %r137;
	setp.le.s32 	%p21, %r162, %r45;
	@%p21 bra 	$L__BB2_42;
	st.shared.u32 	[%r1], %r45;
	mov.u32 	%r162, %r45;
$L__BB2_42:
	ld.shared.u32 	%r139, [%r3+4180];
	ld.shared.u32 	%r140, [%r4+10880];
	add.s32 	%r47, %r140, %r139;
	setp.le.s32 	%p22, %r162, %r47;
	@%p22 bra 	$L__BB2_44;
	st.shared.u32 	[%r1], %r47;
	mov.u32 	%r162, %r47;
$L__BB2_44:
	ld.shared.u32 	%r141, [%r3+4184];
	ld.shared.u32 	%r142, [%r4+11008];
	add.s32 	%r49, %r142, %r141;
	setp.le.s32 	%p23, %r162, %r49;
	@%p23 bra 	$L__BB2_46;
	st.shared.u32 	[%r1], %r49;
	mov.u32 	%r162, %r49;
$L__BB2_46:
	ld.shared.u32 	%r143, [%r3+4188];
	ld.shared.u32 	%r144, [%r4+11136];
	add.s32 	%r51, %r144, %r143;
	setp.le.s32 	%p24, %r162, %r51;
	@%p24 bra 	$L__BB2_48;
	st.shared.u32 	[%r1], %r51;
	mov.u32 	%r162, %r51;
$L__BB2_48:
	ld.shared.u32 	%r145, [%r3+4192];
	ld.shared.u32 	%r146, [%r4+11264];
	add.s32 	%r53, %r146, %r145;
	setp.le.s32 	%p25, %r162, %r53;
	@%p25 bra 	$L__BB2_50;
	st.shared.u32 	[%r1], %r53;
	mov.u32 	%r162, %r53;
$L__BB2_50:
	ld.shared.u32 	%r147, [%r3+4196];
	ld.shared.u32 	%r148, [%r4+11392];
	add.s32 	%r55, %r148, %r147;
	setp.le.s32 	%p26, %r162, %r55;
	@%p26 bra 	$L__BB2_52;
	st.shared.u32 	[%r1], %r55;
	mov.u32 	%r162, %r55;
$L__BB2_52:
	ld.shared.u32 	%r149, [%r3+4200];
	ld.shared.u32 	%r150, [%r4+11520];
	add.s32 	%r57, %r150, %r149;
	setp.le.s32 	%p27, %r162, %r57;
	@%p27 bra 	$L__BB2_54;
	st.shared.u32 	[%r1], %r57;
	mov.u32 	%r162, %r57;
$L__BB2_54:
	ld.shared.u32 	%r151, [%r3+4204];
	ld.shared.u32 	%r152, [%r4+11648];
	add.s32 	%r59, %r152, %r151;
	setp.le.s32 	%p28, %r162, %r59;
	@%p28 bra 	$L__BB2_56;
	st.shared.u32 	[%r1], %r59;
	mov.u32 	%r162, %r59;
$L__BB2_56:
	ld.shared.u32 	%r153, [%r3+4208];
	ld.shared.u32 	%r154, [%r4+11776];
	add.s32 	%r61, %r154, %r153;
	setp.le.s32 	%p29, %r162, %r61;
	@%p29 bra 	$L__BB2_58;
	st.shared.u32 	[%r1], %r61;
	mov.u32 	%r162, %r61;
$L__BB2_58:
	ld.shared.u32 	%r155, [%r3+4212];
	ld.shared.u32 	%r156, [%r4+11904];
	add.s32 	%r63, %r156, %r155;
	setp.le.s32 	%p30, %r162, %r63;
	@%p30 bra 	$L__BB2_60;
	st.shared.u32 	[%r1], %r63;
	mov.u32 	%r162, %r63;
$L__BB2_60:
	ld.shared.u32 	%r157, [%r3+4216];
	ld.shared.u32 	%r158, [%r4+12032];
	add.s32 	%r65, %r158, %r157;
	setp.le.s32 	%p31, %r162, %r65;
	@%p31 bra 	$L__BB2_62;
	st.shared.u32 	[%r1], %r65;
	mov.u32 	%r162, %r65;
$L__BB2_62:
	ld.shared.u32 	%r159, [%r3+4220];
	ld.shared.u32 	%r160, [%r4+12160];
	add.s32 	%r67, %r160, %r159;
	setp.le.s32 	%p32, %r162, %r67;
	@%p32 bra 	$L__BB2_64;
	st.shared.u32 	[%r1], %r67;
	mov.u32 	%r162, %r67;
$L__BB2_64:
	st.global.u32 	[%rd1], %r162;
	ret;

}


// ===== COMPILED SASS (sm_100) =====

	.target	sm_100

	.elftype	@"ET_EXEC"


//--------------------- .note.nv.tkinfo           --------------------------
	.section	.note.nv.tkinfo,"",@"SHT_NOTE"
	.sectionflags	@"SHF_NOTE_NV_TKINFO"
	.tkinfo
        /*0018*/ 	.word	0x00000002
        /*0030*/ 	.string	""
        /*0030*/ 	.string	"ptxas"
        /*0030*/ 	.string	"Cuda compilation tools, release 13.0, V13.0.88"
        /*0030*/ 	.string	"Build cuda_13.0.r13.0/compiler.36424714_0"
        /*0030*/ 	.string	"-arch sm_100 -m 64 "



//--------------------- .note.nv.cuinfo           --------------------------
	.section	.note.nv.cuinfo,"",@"SHT_NOTE"
	.sectionflags	@"SHF_NOTE_NV_CUINFO"
        /*0018*/ 	.short	0x0002
        /*001a*/ 	.short	0x0064
        /*001c*/ 	.short	0x0082
	.zero		2


//--------------------- .nv.info                  --------------------------
	.section	.nv.info,"",@"SHT_CUDA_INFO"
	.align	4


	//----- nvinfo : EIATTR_REGCOUNT
	.align		4
        /*0000*/ 	.byte	0x04, 0x2f
        /*0002*/ 	.short	(.L_1 - .L_0)
	.align		4
.L_0:
        /*0004*/ 	.word	index@(_Z6phase1iiPi)
        /*0008*/ 	.word	0x0000000e


	//----- nvinfo : EIATTR_FRAME_SIZE
	.align		4
.L_1:
        /*000c*/ 	.byte	0x04, 0x11
        /*000e*/ 	.short	(.L_3 - .L_2)
	.align		4
.L_2:
        /*0010*/ 	.word	index@(_Z6phase1iiPi)
        /*0014*/ 	.word	0x00000000


	//----- nvinfo : EIATTR_REGCOUNT
	.align		4
.L_3:
        /*0018*/ 	.byte	0x04, 0x2f
        /*001a*/ 	.short	(.L_5 - .L_4)
	.align		4
.L_4:
        /*001c*/ 	.word	index@(_Z6phase2iiPi)
        /*0020*/ 	.word	0x00000014


	//----- nvinfo : EIATTR_FRAME_SIZE
	.align		4
.L_5:
        /*0024*/ 	.byte	0x04, 0x11
        /*0026*/ 	.short	(.L_7 - .L_6)
	.align		4
.L_6:
        /*0028*/ 	.word	index@(_Z6phase2iiPi)
        /*002c*/ 	.word	0x00000000


	//----- nvinfo : EIATTR_REGCOUNT
	.align		4
.L_7:
        /*0030*/ 	.byte	0x04, 0x2f
        /*0032*/ 	.short	(.L_9 - .L_8)
	.align		4
.L_8:
        /*0034*/ 	.word	index@(_Z6phase3iiiPi)
        /*0038*/ 	.word	0x00000012


	//----- nvinfo : EIATTR_FRAME_SIZE
	.align		4
.L_9:
        /*003c*/ 	.byte	0x04, 0x11
        /*003e*/ 	.short	(.L_11 - .L_10)
	.align		4
.L_10:
        /*0040*/ 	.word	index@(_Z6phase3iiiPi)
        /*0044*/ 	.word	0x00000000


	//----- nvinfo : EIATTR_MIN_STACK_SIZE
	.align		4
.L_11:
        /*0048*/ 	.byte	0x04, 0x12
        /*004a*/ 	.short	(.L_13 - .L_12)
	.align		4
.L_12:
        /*004c*/ 	.word	index@(_Z6phase3iiiPi)
        /*0050*/ 	.word	0x00000000


	//----- nvinfo : EIATTR_MIN_STACK_SIZE
	.align		4
.L_13:
        /*0054*/ 	.byte	0x04, 0x12
        /*0056*/ 	.short	(.L_15 - .L_14)
	.align		4
.L_14:
        /*0058*/ 	.word	index@(_Z6phase2iiPi)
        /*005c*/ 	.word	0x00000000


	//----- nvinfo : EIATTR_MIN_STACK_SIZE
	.align		4
.L_15:
        /*0060*/ 	.byte	0x04, 0x12
        /*0062*/ 	.short	(.L_17 - .L_16)
	.align		4
.L_16:
        /*0064*/ 	.word	index@(_Z6phase1iiPi)
        /*0068*/ 	.word	0x00000000
.L_17:


//--------------------- .nv.compat                --------------------------
	.section	.nv.compat,"",@"SHT_CUDA_COMPAT_INFO"
	.align	4
        /*0000*/ 	.byte	0x02, 0x09, 0x00, 0x00, 0x02, 0x02, 0x01, 0x00, 0x02, 0x05, 0x05, 0x00, 0x03, 0x07, 0x01, 0x01
        /*0010*/ 	.byte	0x02, 0x03, 0x00, 0x00, 0x02, 0x06, 0x01, 0x00, 0x04, 0x0b, 0x08, 0x00, 0x09, 0x00, 0x00, 0x00
        /*0020*/ 	.byte	0x00, 0x00, 0x00, 0x00


//--------------------- .nv.info._Z6phase3iiiPi   --------------------------
	.section	.nv.info._Z6phase3iiiPi,"",@"SHT_CUDA_INFO"
	.sectionflags	@""
	.align	4


	//----- nvinfo : EIATTR_CUDA_API_VERSION
	.align		4
        /*0000*/ 	.byte	0x04, 0x37
        /*0002*/ 	.short	(.L_19 - .L_18)
.L_18:
        /*0004*/ 	.word	0x00000082


	//----- nvinfo : EIATTR_KPARAM_INFO
	.align		4
.L_19:
        /*0008*/ 	.byte	0x04, 0x17
        /*000a*/ 	.short	(.L_21 - .L_20)
.L_20:
        /*000c*/ 	.word	0x00000000
        /*0010*/ 	.short	0x0003
        /*0012*/ 	.short	0x0010
        /*0014*/ 	.byte	0x00, 0xf5, 0x21, 0x00


	//----- nvinfo : EIATTR_KPARAM_INFO
	.align		4
.L_21:
        /*0018*/ 	.byte	0x04, 0x17
        /*001a*/ 	.short	(.L_23 - .L_22)
.L_22:
        /*001c*/ 	.word	0x00000000
        /*0020*/ 	.short	0x0002
        /*0022*/ 	.short	0x0008
        /*0024*/ 	.byte	0x00, 0xf0, 0x11, 0x00


	//----- nvinfo : EIATTR_KPARAM_INFO
	.align		4
.L_23:
        /*0028*/ 	.byte	0x04, 0x17
        /*002a*/ 	.short	(.L_25 - .L_24)
.L_24:
        /*002c*/ 	.word	0x00000000
        /*0030*/ 	.short	0x0001
        /*0032*/ 	.short	0x0004
        /*0034*/ 	.byte	0x00, 0xf0, 0x11, 0x00


	//----- nvinfo : EIATTR_KPARAM_INFO
	.align		4
.L_25:
        /*0038*/ 	.byte	0x04, 0x17
        /*003a*/ 	.short	(.L_27 - .L_26)
.L_26:
        /*003c*/ 	.word	0x00000000
        /*0040*/ 	.short	0x0000
        /*0042*/ 	.short	0x0000
        /*0044*/ 	.byte	0x00, 0xf0, 0x11, 0x00


	//----- nvinfo : EIATTR_SPARSE_MMA_MASK
	.align		4
.L_27:
        /*0048*/ 	.byte	0x03, 0x50
        /*004a*/ 	.short	0x0000


	//----- nvinfo : EIATTR_MAXREG_COUNT
	.align		4
        /*004c*/ 	.byte	0x03, 0x1b
        /*004e*/ 	.short	0x00ff


	//----- nvinfo : EIATTR_NUM_BARRIERS
	.align		4
        /*0050*/ 	.byte	0x02, 0x4c
        /*0052*/ 	.byte	0x01
	.zero		1


	//----- nvinfo : EIATTR_MERCURY_ISA_VERSION
	.align		4
        /*0054*/ 	.byte	0x03, 0x5f
        /*0056*/ 	.short	0x0101


	//----- nvinfo : EIATTR_VRC_CTA_INIT_COUNT
	.align		4
        /*0058*/ 	.byte	0x02, 0x4a
	.zero		1
	.zero		1


	//----- nvinfo : EIATTR_EXIT_INSTR_OFFSETS
	.align		4
        /*005c*/ 	.byte	0x04, 0x1c
        /*005e*/ 	.short	(.L_29 - .L_28)


	//   ....[0]....
.L_28:
        /*0060*/ 	.word	0x00000e40


	//----- nvinfo : EIATTR_CBANK_PARAM_SIZE
	.align		4
.L_29:
        /*0064*/ 	.byte	0x03, 0x19
        /*0066*/ 	.short	0x0018


	//----- nvinfo : EIATTR_PARAM_CBANK
	.align		4
        /*0068*/ 	.byte	0x04, 0x0a
        /*006a*/ 	.short	(.L_31 - .L_30)
	.align		4
.L_30:
        /*006c*/ 	.word	index@(.nv.constant0._Z6phase3iiiPi)
        /*0070*/ 	.short	0x0380
        /*0072*/ 	.short	0x0018


	//----- nvinfo : EIATTR_SW_WAR
	.align		4
.L_31:
        /*0074*/ 	.byte	0x04, 0x36
        /*0076*/ 	.short	(.L_33 - .L_32)
.L_32:
        /*0078*/ 	.word	0x00000008
.L_33:


//--------------------- .nv.info._Z6phase2iiPi    --------------------------
	.section	.nv.info._Z6phase2iiPi,"",@"SHT_CUDA_INFO"
	.sectionflags	@""
	.align	4


	//----- nvinfo : EIATTR_CUDA_API_VERSION
	.align		4
        /*0000*/ 	.byte	0x04, 0x37
        /*0002*/ 	.short	(.L_35 - .L_34)
.L_34:
        /*0004*/ 	.word	0x00000082


	//----- nvinfo : EIATTR_KPARAM_INFO
	.align		4
.L_35:
        /*0008*/ 	.byte	0x04, 0x17
        /*000a*/ 	.short	(.L_37 - .L_36)
.L_36:
        /*000c*/ 	.word	0x00000000
        /*0010*/ 	.short	0x0002
        /*0012*/ 	.short	0x0008
        /*0014*/ 	.byte	0x00, 0xf5, 0x21, 0x00


	//----- nvinfo : EIATTR_KPARAM_INFO
	.align		4
.L_37:
        /*0018*/ 	.byte	0x04, 0x17
        /*001a*/ 	.short	(.L_39 - .L_38)
.L_38:
        /*001c*/ 	.word	0x00000000
        /*0020*/ 	.short	0x0001
        /*0022*/ 	.short	0x0004
        /*0024*/ 	.byte	0x00, 0xf0, 0x11, 0x00


	//----- nvinfo : EIATTR_KPARAM_INFO
	.align		4
.L_39:
        /*0028*/ 	.byte	0x04, 0x17
        /*002a*/ 	.short	(.L_41 - .L_40)
.L_40:
        /*002c*/ 	.word	0x00000000
        /*0030*/ 	.short	0x0000
        /*0032*/ 	.short	0x0000
        /*0034*/ 	.byte	0x00, 0xf0, 0x11, 0x00


	//----- nvinfo : EIATTR_SPARSE_MMA_MASK
	.align		4
.L_41:
        /*0038*/ 	.byte	0x03, 0x50
        /*003a*/ 	.short	0x0000


	//----- nvinfo : EIATTR_MAXREG_COUNT
	.align		4
        /*003c*/ 	.byte	0x03, 0x1b
        /*003e*/ 	.short	0x00ff


	//----- nvinfo : EIATTR_NUM_BARRIERS
	.align		4
        /*0040*/ 	.byte	0x02, 0x4c
        /*0042*/ 	.byte	0x01
	.zero		1


	//----- nvinfo : EIATTR_MERCURY_ISA_VERSION
	.align		4
        /*0044*/ 	.byte	0x03, 0x5f
        /*0046*/ 	.short	0x0101


	//----- nvinfo : EIATTR_VRC_CTA_INIT_COUNT
	.align		4
        /*0048*/ 	.byte	0x02, 0x4a
	.zero		1
	.zero		1


	//----- nvinfo : EIATTR_EXIT_INSTR_OFFSETS
	.align		4
        /*004c*/ 	.byte	0x04, 0x1c
        /*004e*/ 	.short	(.L_43 - .L_42)


	//   ....[0]....
.L_42:
        /*0050*/ 	.word	0x00001f80


	//----- nvinfo : EIATTR_CRS_STACK_SIZE
	.align		4
.L_43:
        /*0054*/ 	.byte	0x04, 0x1e
        /*0056*/ 	.short	(.L_45 - .L_44)
.L_44:
        /*0058*/ 	.word	0x00000000


	//----- nvinfo : EIATTR_CBANK_PARAM_SIZE
	.align		4
.L_45:
        /*005c*/ 	.byte	0x03, 0x19
        /*005e*/ 	.short	0x0010


	//----- nvinfo : EIATTR_PARAM_CBANK
	.align		4
        /*0060*/ 	.byte	0x04, 0x0a
        /*0062*/ 	.short	(.L_47 - .L_46)
	.align		4
.L_46:
        /*0064*/ 	.word	index@(.nv.constant0._Z6phase2iiPi)
        /*0068*/ 	.short	0x0380
        /*006a*/ 	.short	0x0010


	//----- nvinfo : EIATTR_SW_WAR
	.align		4
.L_47:
        /*006c*/ 	.byte	0x04, 0x36
        /*006e*/ 	.short	(.L_49 - .L_48)
.L_48:
        /*0070*/ 	.word	0x00000008
.L_49:


//--------------------- .nv.info._Z6phase1iiPi    --------------------------
	.section	.nv.info._Z6phase1iiPi,"",@"SHT_CUDA_INFO"
	.sectionflags	@""
	.align	4


	//----- nvinfo : EIATTR_CUDA_API_VERSION
	.align		4
        /*0000*/ 	.byte	0x04, 0x37
        /*0002*/ 	.short	(.L_51 - .L_50)
.L_50:
        /*0004*/ 	.word	0x00000082


	//----- nvinfo : EIATTR_KPARAM_INFO
	.align		4
.L_51:
        /*0008*/ 	.byte	0x04, 0x17
        /*000a*/ 	.short	(.L_53 - .L_52)
.L_52:
        /*000c*/ 	.word	0x00000000
        /*0010*/ 	.short	0x0002
        /*0012*/ 	.short	0x0008
        /*0014*/ 	.byte	0x00, 0xf5, 0x21, 0x00


	//----- nvinfo : EIATTR_KPARAM_INFO
	.align		4
.L_53:
        /*0018*/ 	.byte	0x04, 0x17
        /*001a*/ 	.short	(.L_55 - .L_54)
.L_54:
        /*001c*/ 	.word	0x00000000
        /*0020*/ 	.short	0x0001
        /*0022*/ 	.short	0x0004
        /*0024*/ 	.byte	0x00, 0xf0, 0x11, 0x00


	//----- nvinfo : EIATTR_KPARAM_INFO
	.align		4
.L_55:
        /*0028*/ 	.byte	0x04, 0x17
        /*002a*/ 	.short	(.L_57 - .L_56)
.L_56:
        /*002c*/ 	.word	0x00000000
        /*0030*/ 	.short	0x0000
        /*0032*/ 	.short	0x0000
        /*0034*/ 	.byte	0x00, 0xf0, 0x11, 0x00


	//----- nvinfo : EIATTR_SPARSE_MMA_MASK
	.align		4
.L_57:
        /*0038*/ 	.byte	0x03, 0x50
        /*003a*/ 	.short	0x0000


	//----- nvinfo : EIATTR_MAXREG_COUNT
	.align		4
        /*003c*/ 	.byte	0x03, 0x1b
        /*003e*/ 	.short	0x00ff


	//----- nvinfo : EIATTR_NUM_BARRIERS
	.align		4
        /*0040*/ 	.byte	0x02, 0x4c
        /*0042*/ 	.byte	0x01
	.zero		1


	//----- nvinfo : EIATTR_MERCURY_ISA_VERSION
	.align		4
        /*0044*/ 	.byte	0x03, 0x5f
        /*0046*/ 	.short	0x0101


	//----- nvinfo : EIATTR_VRC_CTA_INIT_COUNT
	.align		4
        /*0048*/ 	.byte	0x02, 0x4a
	.zero		1
	.zero		1


	//----- nvinfo : EIATTR_EXIT_INSTR_OFFSETS
	.align		4
        /*004c*/ 	.byte	0x04, 0x1c
        /*004e*/ 	.short	(.L_59 - .L_58)


	//   ....[0]....
.L_58:
        /*0050*/ 	.word	0x00000d60


	//----- nvinfo : EIATTR_CBANK_PARAM_SIZE
	.align		4
.L_59:
        /*0054*/ 	.byte	0x03, 0x19
        /*0056*/ 	.short	0x0010


	//----- nvinfo : EIATTR_PARAM_CBANK
	.align		4
        /*0058*/ 	.byte	0x04, 0x0a
        /*005a*/ 	.short	(.L_61 - .L_60)
	.align		4
.L_60:
        /*005c*/ 	.word	index@(.nv.constant0._Z6phase1iiPi)
        /*0060*/ 	.short	0x0380
        /*0062*/ 	.short	0x0010


	//----- nvinfo : EIATTR_SW_WAR
	.align		4
.L_61:
        /*0064*/ 	.byte	0x04, 0x36
        /*0066*/ 	.short	(.L_63 - .L_62)
.L_62:
        /*0068*/ 	.word	0x00000008
.L_63:


//--------------------- .nv.callgraph             --------------------------
	.section	.nv.callgraph,"",@"SHT_CUDA_CALLGRAPH"
	.align	4
	.sectionentsize	8
	.align		4
        /*0000*/ 	.word	0x00000000
	.align		4
        /*0004*/ 	.word	0xffffffff
	.align		4
        /*0008*/ 	.word	0x00000000
	.align		4
        /*000c*/ 	.word	0xfffffffe
	.align		4
        /*0010*/ 	.word	0x00000000
	.align		4
        /*0014*/ 	.word	0xfffffffd
	.align		4
        /*0018*/ 	.word	0x00000000
	.align		4
        /*001c*/ 	.word	0xfffffffc


//--------------------- .text._Z6phase3iiiPi      --------------------------
	.section	.text._Z6phase3iiiPi,"ax",@progbits
	.align	128
        .global         _Z6phase3iiiPi
        .type           _Z6phase3iiiPi,@function
        .size           _Z6phase3iiiPi,(.L_x_69 - _Z6phase3iiiPi)
        .other          _Z6phase3iiiPi,@"STO_CUDA_ENTRY STV_DEFAULT"
_Z6phase3iiiPi:
.text._Z6phase3iiiPi:
[----:B------:R-:W-:Y:S01]  /*0000*/  LDC R1, c[0x0][0x37c] ;  /* 0x0000df00ff017b82 */ /* 0x000fe20000000800 */
[----:B------:R-:W0:Y:S07]  /*0010*/  S2R R10, SR_TID.X ;  /* 0x00000000000a7919 */ /* 0x000e2e0000002100 */
[----:B------:R-:W1:Y:S01]  /*0020*/  S2UR UR4, SR_CTAID.X ;  /* 0x00000000000479c3 */ /* 0x000e620000002500 */
[----:B------:R-:W2:Y:S01]  /*0030*/  LDCU.64 UR6, c[0x0][0x358] ;  /* 0x00006b00ff0677ac */ /* 0x000ea20008000a00 */
[----:B------:R-:W0:Y:S01]  /*0040*/  S2R R7, SR_CTAID.Y ;  /* 0x0000000000077919 */ /* 0x000e220000002600 */
[----:B------:R-:W3:Y:S05]  /*0050*/  S2R R15, SR_TID.Y ;  /* 0x00000000000f7919 */ /* 0x000eea0000002200 */
[----:B------:R-:W1:Y:S08]  /*0060*/  LDC R0, c[0x0][0x388] ;  /* 0x0000e200ff007b82 */ /* 0x000e700000000800 */
[----:B------:R-:W4:Y:S08]  /*0070*/  LDC.64 R12, c[0x0][0x380] ;  /* 0x0000e000ff0c7b82 */ /* 0x000f300000000a00 */
[----:B------:R-:W5:Y:S01]  /*0080*/  LDC.64 R2, c[0x0][0x390] ;  /* 0x0000e400ff027b82 */ /* 0x000f620000000a00 */
[----:B-1----:R-:W-:Y:S01]  /*0090*/  VIADD R0, R0, UR4 ;  /* 0x0000000400007c36 */ /* 0x002fe20008000000 */
[----:B0-----:R-:W-:-:S03]  /*00a0*/  LEA R4, R7, R10, 0x5 ;  /* 0x0000000a07047211 */ /* 0x001fc600078e28ff */
[--C-:B---3--:R-:W-:Y:S02]  /*00b0*/  IMAD R0, R0, 0x20, R15.reuse ;  /* 0x0000002000007824 */ /* 0x108fe400078e020f */
[C---:B----4-:R-:W-:Y:S02]  /*00c0*/  IMAD R5, R12.reuse, 0x20, R10 ;  /* 0x000000200c057824 */ /* 0x050fe400078e020a */
[----:B------:R-:W-:Y:S02]  /*00d0*/  IMAD R6, R12, 0x20, R15 ;  /* 0x000000200c067824 */ /* 0x000fe400078e020f */
[-C--:B------:R-:W-:Y:S02]  /*00e0*/  IMAD R7, R0, R13.reuse, R5 ;  /* 0x0000000d00077224 */ /* 0x080fe400078e0205 */
[-CC-:B------:R-:W-:Y:S02]  /*00f0*/  IMAD R9, R6, R13.reuse, R4.reuse ;  /* 0x0000000d06097224 */ /* 0x180fe400078e0204 */
[----:B------:R-:W-:-:S02]  /*0100*/  IMAD R5, R0, R13, R4 ;  /* 0x0000000d00057224 */ /* 0x000fc400078e0204 */
[----:B-----5:R-:W-:-:S04]  /*0110*/  IMAD.WIDE R6, R7, 0x4, R2 ;  /* 0x0000000407067825 */ /* 0x020fc800078e0202 */
[--C-:B------:R-:W-:Y:S01]  /*0120*/  IMAD.WIDE R8, R9, 0x4, R2.reuse ;  /* 0x0000000409087825 */ /* 0x100fe200078e0202 */
[----:B--2---:R-:W2:Y:S03]  /*0130*/  LDG.E R13, desc[UR6][R6.64] ;  /* 0x00000006060d7981 */ /* 0x004ea6000c1e1900 */
[----:B------:R-:W-:Y:S02]  /*0140*/  IMAD.WIDE R2, R5, 0x4, R2 ;  /* 0x0000000405027825 */ /* 0x000fe400078e0202 */
[----:B------:R-:W3:Y:S04]  /*0150*/  LDG.E R9, desc[UR6][R8.64] ;  /* 0x0000000608097981 */ /* 0x000ee8000c1e1900 */
[----:B------:R-:W4:Y:S01]  /*0160*/  LDG.E R11, desc[UR6][R2.64] ;  /* 0x00000006020b7981 */ /* 0x000f22000c1e1900 */
[----:B------:R-:W0:Y:S01]  /*0170*/  S2UR UR5, SR_CgaCtaId ;  /* 0x00000000000579c3 */ /* 0x000e220000008800 */
[----:B------:R-:W-:Y:S01]  /*0180*/  UMOV UR4, 0x400 ;  /* 0x0000040000047882 */ /* 0x000fe20000000000 */
[----:B------:R-:W-:Y:S01]  /*0190*/  IMAD R0, R15, 0x20, R10 ;  /* 0x000000200f007824 */ /* 0x000fe200078e020a */
[----:B0-----:R-:W-:-:S06]  /*01a0*/  ULEA UR4, UR5, UR4, 0x18 ;  /* 0x0000000405047291 */ /* 0x001fcc000f8ec0ff */
[----:B------:R-:W-:Y:S02]  /*01b0*/  LEA R0, R0, UR4, 0x2 ;  /* 0x0000000400007c11 */ /* 0x000fe4000f8e10ff */
[----:B------:R-:W-:Y:S02]  /*01c0*/  LEA R5, R15, UR4, 0x7 ;  /* 0x000000040f057c11 */ /* 0x000fe4000f8e38ff */
[----:B------:R-:W-:Y:S01]  /*01d0*/  LEA R4, R10, UR4, 0x2 ;  /* 0x000000040a047c11 */ /* 0x000fe2000f8e10ff */
[----:B--2---:R-:W-:Y:S04]  /*01e0*/  STS [R0+0x1000], R13 ;  /* 0x0010000d00007388 */ /* 0x004fe80000000800 */
[----:B---3--:R-:W-:Y:S04]  /*01f0*/  STS [R0+0x2000], R9 ;  /* 0x0020000900007388 */ /* 0x008fe80000000800 */
[----:B----4-:R-:W-:Y:S01]  /*0200*/  STS [R0], R11 ;  /* 0x0000000b00007388 */ /* 0x010fe20000000800 */
[----:B------:R-:W-:Y:S06]  /*0210*/  BAR.SYNC.DEFER_BLOCKING 0x0 ;  /* 0x0000000000007b1d */ /* 0x000fec0000010000 */
[----:B------:R-:W-:Y:S04]  /*0220*/  LDS R6, [R5+0x1000] ;  /* 0x0010000005067984 */ /* 0x000fe80000000800 */
[----:B------:R-:W0:Y:S04]  /*0230*/  LDS R15, [R4+0x2000] ;  /* 0x00200000040f7984 */ /* 0x000e280000000800 */
[----:B------:R-:W1:Y:S01]  /*0240*/  LDS R7, [R0] ;  /* 0x0000000000077984 */ /* 0x000e620000000800 */
[----:B0-----:R-:W-:-:S05]  /*0250*/  IMAD.IADD R6, R6, 0x1, R15 ;  /* 0x0000000106067824 */ /* 0x001fca00078e020f */
[----:B-1----:R-:W-:-:S13]  /*0260*/  ISETP.GT.AND P0, PT, R7, R6, PT ;  /* 0x000000060700720c */ /* 0x002fda0003f04270 */
[----:B------:R-:W-:Y:S04]  /*0270*/  @P0 STS [R0], R6 ;  /* 0x0000000600000388 */ /* 0x000fe80000000800 */
[----:B------:R-:W-:Y:S04]  /*0280*/  LDS R8, [R5+0x1004] ;  /* 0x0010040005087984 */ /* 0x000fe80000000800 */
[----:B------:R-:W0:Y:S01]  /*0290*/  LDS R13, [R4+0x2080] ;  /* 0x00208000040d7984 */ /* 0x000e220000000800 */
[----:B------:R-:W-:Y:S01]  /*02a0*/  @P0 MOV R7, R6 ;  /* 0x0000000600070202 */ /* 0x000fe20000000f00 */
[----:B0-----:R-:W-:-:S05]  /*02b0*/  IMAD.IADD R8, R8, 0x1, R13 ;  /* 0x0000000108087824 */ /* 0x001fca00078e020d */
[----:B------:R-:W-:-:S13]  /*02c0*/  ISETP.GT.AND P0, PT, R7, R8, PT ;  /* 0x000000080700720c */ /* 0x000fda0003f04270 */
[----:B------:R-:W-:Y:S04]  /*02d0*/  @P0 STS [R0], R8 ;  /* 0x0000000800000388 */ /* 0x000fe80000000800 */
[----:B------:R-:W-:Y:S04]  /*02e0*/  LDS R9, [R5+0x1008] ;  /* 0x0010080005097984 */ /* 0x000fe80000000800 */
[----:B------:R-:W0:Y:S01]  /*02f0*/  LDS R10, [R4+0x2100] ;  /* 0x00210000040a7984 */ /* 0x000e220000000800 */
[----:B------:R-:W-:Y:S02]  /*0300*/  @P0 IMAD.MOV.U32 R7, RZ, RZ, R8 ;  /* 0x000000ffff070224 */ /* 0x000fe400078e0008 */
[----:B0-----:R-:W-:-:S05]  /*0310*/  IMAD.IADD R9, R9, 0x1, R10 ;  /* 0x0000000109097824 */ /* 0x001fca00078e020a */
[----:B------:R-:W-:-:S13]  /*0320*/  ISETP.GT.AND P0, PT, R7, R9, PT ;  /* 0x000000090700720c */ /* 0x000fda0003f04270 */
        /* <DEDUP_REMOVED lines=9> */
[----:B------:R-:W-:Y:S01]  /*03c0*/  @P0 IMAD.MOV.U32 R7, RZ, RZ, R6 ;  /* 0x000000ffff070224 */ /* 0x000fe200078e0006 */
[----:B0-----:R-:W-:-:S04]  /*03d0*/  IADD3 R8, PT, PT, R8, R11, RZ ;  /* 0x0000000b08087210 */ /* 0x001fc80007ffe0ff */
        /* <DEDUP_REMOVED lines=163> */
[----:B------:R-:W-:Y:S01]  /*0e10*/  @P0 IMAD.MOV.U32 R7, RZ, RZ, R8 ;  /* 0x000000ffff070224 */ /* 0x000fe200078e0008 */
[----:B------:R-:W-:Y:S04]  /*0e20*/  @P0 STS [R0], R8 ;  /* 0x0000000800000388 */ /* 0x000fe80000000800 */
[----:B------:R-:W-:Y:S01]  /*0e30*/  STG.E desc[UR6][R2.64], R7 ;  /* 0x0000000702007986 */ /* 0x000fe2000c101906 */
[----:B------:R-:W-:Y:S05]  /*0e40*/  EXIT ;  /* 0x000000000000794d */ /* 0x000fea0003800000 */
.L_x_0:
[----:B------:R-:W-:-:S00]  /*0e50*/  BRA `(.L_x_0) ;  /* 0xfffffffc00fc7947 */ /* 0x000fc0000383ffff */
[----:B------:R-:W-:-:S00]  /*0e60*/  NOP ;  /* 0x0000000000007918 */ /* 0x000fc00000000000 */
        /* <DEDUP_REMOVED lines=9> */
.L_x_69:


//--------------------- .text._Z6phase2iiPi       --------------------------
	.section	.text._Z6phase2iiPi,"ax",@progbits
	.align	128
        .global         _Z6phase2iiPi
        .type           _Z6phase2iiPi,@function
        .size           _Z6phase2iiPi,(.L_x_70 - _Z6phase2iiPi)
        .other          _Z6phase2iiPi,@"STO_CUDA_ENTRY STV_DEFAULT"
_Z6phase2iiPi:
.text._Z6phase2iiPi:
[----:B------:R-:W-:Y:S08]  /*0000*/  LDC R1, c[0x0][0x37c] ;  /* 0x0000df00ff017b82 */ /* 0x000ff00000000800 */
[----:B------:R-:W0:Y:S01]  /*0010*/  S2UR UR5, SR_CTAID.X ;  /* 0x00000000000579c3 */ /* 0x000e220000002500 */
[----:B------:R-:W1:Y:S01]  /*0020*/  LDCU UR8, c[0x0][0x384] ;  /* 0x00007080ff0877ac */ /* 0x000e620008000800 */
[----:B------:R-:W2:Y:S01]  /*0030*/  LDCU.64 UR6, c[0x0][0x358] ;  /* 0x00006b00ff0677ac */ /* 0x000ea20008000a00 */
[----:B-1----:R-:W-:-:S04]  /*0040*/  USHF.R.S32.HI UR4, URZ, 0x1f, UR8 ;  /* 0x0000001fff047899 */ /* 0x002fc80008011408 */
[----:B------:R-:W-:Y:S02]  /*0050*/  ULEA.HI UR4, UR4, UR8, URZ, 0x5 ;  /* 0x0000000804047291 */ /* 0x000fe4000f8f28ff */
[----:B0-----:R-:W-:Y:S02]  /*0060*/  UISETP.NE.AND UP0, UPT, UR5, 0x1, UPT ;  /* 0x000000010500788c */ /* 0x001fe4000bf05270 */
[----:B------:R-:W-:-:S07]  /*0070*/  USHF.R.S32.HI UR4, URZ, 0x5, UR4 ;  /* 0x00000005ff047899 */ /* 0x000fce0008011404 */
[----:B--2---:R-:W-:Y:S05]  /*0080*/  BRA.U UP0, `(.L_x_1) ;  /* 0x0000000100647547 */ /* 0x004fea000b800000 */
[----:B------:R-:W0:Y:S01]  /*0090*/  I2F.U32.RP R4, UR4 ;  /* 0x0000000400047d06 */ /* 0x000e220008209000 */
[----:B------:R-:W1:Y:S01]  /*00a0*/  S2UR UR5, SR_CTAID.Y ;  /* 0x00000000000579c3 */ /* 0x000e620000002600 */
[----:B------:R-:W2:Y:S01]  /*00b0*/  LDCU UR9, c[0x0][0x380] ;  /* 0x00007000ff0977ac */ /* 0x000ea20008000800 */
[----:B------:R-:W-:Y:S01]  /*00c0*/  IMAD R5, RZ, RZ, -UR4 ;  /* 0x80000004ff057e24 */ /* 0x000fe2000f8e02ff */
[----:B------:R-:W-:Y:S01]  /*00d0*/  ISETP.NE.U32.AND P1, PT, RZ, UR4, PT ;  /* 0x00000004ff007c0c */ /* 0x000fe2000bf25070 */
[----:B------:R-:W-:-:S03]  /*00e0*/  IMAD.MOV.U32 R2, RZ, RZ, RZ ;  /* 0x000000ffff027224 */ /* 0x000fc600078e00ff */
[----:B0-----:R-:W0:Y:S01]  /*00f0*/  MUFU.RCP R4, R4 ;  /* 0x0000000400047308 */ /* 0x001e220000001000 */
[----:B--2---:R-:W-:Y:S02]  /*0100*/  IMAD.U32 R0, RZ, RZ, UR9 ;  /* 0x00000009ff007e24 */ /* 0x004fe4000f8e00ff */
[----:B0-----:R-:W-:-:S06]  /*0110*/  VIADD R3, R4, 0xffffffe ;  /* 0x0ffffffe04037836 */ /* 0x001fcc0000000000 */
[----:B------:R-:W0:Y:S02]  /*0120*/  F2I.FTZ.U32.TRUNC.NTZ R3, R3 ;  /* 0x0000000300037305 */ /* 0x000e24000021f000 */
[----:B0-----:R-:W-:-:S04]  /*0130*/  IMAD R5, R5, R3, RZ ;  /* 0x0000000305057224 */ /* 0x001fc800078e02ff */
[----:B------:R-:W-:Y:S01]  /*0140*/  IMAD.HI.U32 R5, R3, R5, R2 ;  /* 0x0000000503057227 */ /* 0x000fe200078e0002 */
[----:B-1----:R-:W-:Y:S01]  /*0150*/  IADD3.X R2, PT, PT, R0, UR5, RZ, PT, !PT ;  /* 0x0000000500027c10 */ /* 0x002fe2000bffe4ff */
[----:B------:R-:W0:Y:S04]  /*0160*/  LDCU UR5, c[0x0][0x380] ;  /* 0x00007000ff0577ac */ /* 0x000e280008000800 */
[----:B------:R-:W-:-:S04]  /*0170*/  IMAD.HI.U32 R5, R5, R2, RZ ;  /* 0x0000000205057227 */ /* 0x000fc800078e00ff */
[----:B------:R-:W-:-:S04]  /*0180*/  IMAD.MOV R5, RZ, RZ, -R5 ;  /* 0x000000ffff057224 */ /* 0x000fc800078e0a05 */
[----:B------:R-:W-:-:S05]  /*0190*/  IMAD R2, R5, UR4, R2 ;  /* 0x0000000405027c24 */ /* 0x000fca000f8e0202 */
[----:B------:R-:W-:Y:S01]  /*01a0*/  ISETP.GE.U32.AND P0, PT, R2, UR4, PT ;  /* 0x0000000402007c0c */ /* 0x000fe2000bf06070 */
[----:B0-----:R-:W-:-:S12]  /*01b0*/  IMAD.U32 R5, RZ, RZ, UR5 ;  /* 0x00000005ff057e24 */ /* 0x001fd8000f8e00ff */
[----:B------:R-:W-:-:S05]  /*01c0*/  @P0 VIADD R2, R2, -UR4 ;  /* 0x8000000402020c36 */ /* 0x000fca0008000000 */
[----:B------:R-:W-:-:S13]  /*01d0*/  ISETP.GE.U32.AND P0, PT, R2, UR4, PT ;  /* 0x0000000402007c0c */ /* 0x000fda000bf06070 */
[----:B------:R-:W-:Y:S01]  /*01e0*/  @P0 VIADD R2, R2, -UR4 ;  /* 0x8000000402020c36 */ /* 0x000fe20008000000 */
[----:B------:R-:W-:-:S05]  /*01f0*/  @!P1 LOP3.LUT R2, RZ, UR4, RZ, 0x33, !PT ;  /* 0x00000004ff029c12 */ /* 0x000fca000f8e33ff */
[----:B------:R-:W-:Y:S01]  /*0200*/  IMAD.MOV.U32 R4, RZ, RZ, R2 ;  /* 0x000000ffff047224 */ /* 0x000fe200078e0002 */
[----:B------:R-:W-:Y:S06]  /*0210*/  BRA `(.L_x_2) ;  /* 0x0000000000547947 */ /* 0x000fec0003800000 */
.L_x_1:
[----:B------:R-:W0:Y:S01]  /*0220*/  I2F.U32.RP R4, UR4 ;  /* 0x0000000400047d06 */ /* 0x000e220008209000 */
[----:B------:R-:W1:Y:S01]  /*0230*/  S2R R5, SR_CTAID.Y ;  /* 0x0000000000057919 */ /* 0x000e620000002600 */
[----:B------:R-:W1:Y:S01]  /*0240*/  LDC R0, c[0x0][0x380] ;  /* 0x0000e000ff007b82 */ /* 0x000e620000000800 */
[----:B------:R-:W-:Y:S01]  /*0250*/  IMAD R7, RZ, RZ, -UR4 ;  /* 0x80000004ff077e24 */ /* 0x000fe2000f8e02ff */
[----:B------:R-:W-:-:S04]  /*0260*/  ISETP.NE.U32.AND P1, PT, RZ, UR4, PT ;  /* 0x00000004ff007c0c */ /* 0x000fc8000bf25070 */
[----:B0-----:R-:W0:Y:S02]  /*0270*/  MUFU.RCP R4, R4 ;  /* 0x0000000400047308 */ /* 0x001e240000001000 */
[----:B0-----:R-:W-:Y:S02]  /*0280*/  VIADD R2, R4, 0xffffffe ;  /* 0x0ffffffe04027836 */ /* 0x001fe40000000000 */
[----:B-1----:R-:W-:Y:S01]  /*0290*/  IMAD.X R5, R5, 0x1, R0, PT ;  /* 0x0000000105057824 */ /* 0x002fe200038e0600 */
[----:B------:R-:W0:Y:S03]  /*02a0*/  LDC R4, c[0x0][0x380] ;  /* 0x0000e000ff047b82 */ /* 0x000e260000000800 */
[----:B------:R1:W2:Y:S02]  /*02b0*/  F2I.FTZ.U32.TRUNC.NTZ R3, R2 ;  /* 0x0000000200037305 */ /* 0x0002a4000021f000 */
[----:B-1----:R-:W-:-:S02]  /*02c0*/  IMAD.MOV.U32 R2, RZ, RZ, RZ ;  /* 0x000000ffff027224 */ /* 0x002fc400078e00ff */
[----:B--2---:R-:W-:-:S04]  /*02d0*/  IMAD R7, R7, R3, RZ ;  /* 0x0000000307077224 */ /* 0x004fc800078e02ff */
[----:B------:R-:W-:-:S06]  /*02e0*/  IMAD.HI.U32 R6, R3, R7, R2 ;  /* 0x0000000703067227 */ /* 0x000fcc00078e0002 */
[----:B------:R-:W-:-:S04]  /*02f0*/  IMAD.HI.U32 R6, R6, R5, RZ ;  /* 0x0000000506067227 */ /* 0x000fc800078e00ff */
[----:B------:R-:W-:-:S04]  /*0300*/  IMAD.MOV R6, RZ, RZ, -R6 ;  /* 0x000000ffff067224 */ /* 0x000fc800078e0a06 */
[----:B------:R-:W-:-:S05]  /*0310*/  IMAD R5, R6, UR4, R5 ;  /* 0x0000000406057c24 */ /* 0x000fca000f8e0205 */
[----:B------:R-:W-:-:S13]  /*0320*/  ISETP.GE.U32.AND P0, PT, R5, UR4, PT ;  /* 0x0000000405007c0c */ /* 0x000fda000bf06070 */
[----:B------:R-:W-:-:S05]  /*0330*/  @P0 VIADD R5, R5, -UR4 ;  /* 0x8000000405050c36 */ /* 0x000fca0008000000 */
[----:B------:R-:W-:-:S13]  /*0340*/  ISETP.GE.U32.AND P0, PT, R5, UR4, PT ;  /* 0x0000000405007c0c */ /* 0x000fda000bf06070 */
[----:B------:R-:W-:Y:S01]  /*0350*/  @P0 VIADD R5, R5, -UR4 ;  /* 0x8000000405050c36 */ /* 0x000fe20008000000 */
[----:B0-----:R-:W-:-:S07]  /*0360*/  @!P1 LOP3.LUT R5, RZ, UR4, RZ, 0x33, !PT ;  /* 0x00000004ff059c12 */ /* 0x001fce000f8e33ff */
.L_x_2:
[----:B------:R-:W0:Y:S01]  /*0370*/  S2R R17, SR_TID.Y ;  /* 0x0000000000117919 */ /* 0x000e220000002200 */
[----:B------:R-:W1:Y:S01]  /*0380*/  LDC.64 R2, c[0x0][0x388] ;  /* 0x0000e200ff027b82 */ /* 0x000e620000000a00 */
[----:B------:R-:W-:Y:S01]  /*0390*/  IMAD.SHL.U32 R4, R4, 0x20, RZ ;  /* 0x0000002004047824 */ /* 0x000fe200078e00ff */
[----:B------:R-:W2:Y:S01]  /*03a0*/  S2R R14, SR_TID.X ;  /* 0x00000000000e7919 */ /* 0x000ea20000002100 */
[----:B------:R-:W-:Y:S02]  /*03b0*/  IMAD.SHL.U32 R5, R5, 0x20, RZ ;  /* 0x0000002005057824 */ /* 0x000fe400078e00ff */
[--C-:B0-----:R-:W-:Y:S02]  /*03c0*/  IMAD.IADD R6, R4, 0x1, R17.reuse ;  /* 0x0000000104067824 */ /* 0x101fe400078e0211 */
[C---:B------:R-:W-:Y:S02]  /*03d0*/  IMAD R8, R0.reuse, 0x20, R17 ;  /* 0x0000002000087824 */ /* 0x040fe400078e0211 */
[----:B--2---:R-:W-:-:S02]  /*03e0*/  IMAD R9, R0, 0x20, R14 ;  /* 0x0000002000097824 */ /* 0x004fc400078e020e */
[----:B------:R-:W-:Y:S02]  /*03f0*/  IMAD.IADD R7, R5, 0x1, R14 ;  /* 0x0000000105077824 */ /* 0x000fe400078e020e */
[----:B------:R-:W-:Y:S02]  /*0400*/  IMAD R11, R6, UR8, R9 ;  /* 0x00000008060b7c24 */ /* 0x000fe4000f8e0209 */
[--C-:B------:R-:W-:Y:S02]  /*0410*/  IMAD R13, R8, UR8, R7.reuse ;  /* 0x00000008080d7c24 */ /* 0x100fe4000f8e0207 */
[----:B------:R-:W-:Y:S02]  /*0420*/  IMAD R9, R6, UR8, R7 ;  /* 0x0000000806097c24 */ /* 0x000fe4000f8e0207 */
[----:B-1----:R-:W-:-:S04]  /*0430*/  IMAD.WIDE R10, R11, 0x4, R2 ;  /* 0x000000040b0a7825 */ /* 0x002fc800078e0202 */
[--C-:B------:R-:W-:Y:S02]  /*0440*/  IMAD.WIDE R12, R13, 0x4, R2.reuse ;  /* 0x000000040d0c7825 */ /* 0x100fe400078e0202 */
[----:B------:R-:W2:Y:S02]  /*0450*/  LDG.E R11, desc[UR6][R10.64] ;  /* 0x000000060a0b7981 */ /* 0x000ea4000c1e1900 */
        /* <DEDUP_REMOVED lines=10> */
[----:B------:R-:W-:Y:S01]  /*0500*/  BSSY.RECONVERGENT B0, `(.L_x_3) ;  /* 0x0000013000007945 */ /* 0x000fe20003800200 */
[----:B------:R-:W-:Y:S01]  /*0510*/  SHF.R.S32.HI R5, RZ, 0x5, R5 ;  /* 0x00000005ff057819 */ /* 0x000fe20000011405 */
[----:B--2---:R0:W-:Y:S04]  /*0520*/  STS [R6+0x1000], R11 ;  /* 0x0010000b06007388 */ /* 0x0041e80000000800 */
[----:B---3--:R-:W-:Y:S04]  /*0530*/  STS [R6+0x2000], R13 ;  /* 0x0020000d06007388 */ /* 0x008fe80000000800 */
[----:B----4-:R-:W-:Y:S01]  /*0540*/  STS [R6], R15 ;  /* 0x0000000f06007388 */ /* 0x010fe20000000800 */
[----:B------:R-:W-:Y:S06]  /*0550*/  BAR.SYNC.DEFER_BLOCKING 0x0 ;  /* 0x0000000000007b1d */ /* 0x000fec0000010000 */
[----:B------:R-:W-:Y:S04]  /*0560*/  LDS R10, [R7+0x1000] ;  /* 0x00100000070a7984 */ /* 0x000fe80000000800 */
[----:B------:R-:W1:Y:S04]  /*0570*/  LDS R17, [R8+0x2000] ;  /* 0x0020000008117984 */ /* 0x000e680000000800 */
[----:B------:R-:W2:Y:S01]  /*0580*/  LDS R9, [R6] ;  /* 0x0000000006097984 */ /* 0x000ea20000000800 */
[----:B0-----:R-:W-:Y:S01]  /*0590*/  SHF.R.S32.HI R11, RZ, 0x5, R4 ;  /* 0x00000005ff0b7819 */ /* 0x001fe20000011404 */
[----:B-1----:R-:W-:-:S05]  /*05a0*/  IMAD.IADD R17, R10, 0x1, R17 ;  /* 0x000000010a117824 */ /* 0x002fca00078e0211 */
[----:B--2---:R-:W-:-:S13]  /*05b0*/  ISETP.GT.AND P0, PT, R9, R17, PT ;  /* 0x000000110900720c */ /* 0x004fda0003f04270 */
[----:B------:R-:W-:Y:S05]  /*05c0*/  @!P0 BRA `(.L_x_4) ;  /* 0x0000000000188947 */ /* 0x000fea0003800000 */
[-C--:B------:R-:W-:Y:S01]  /*05d0*/  ISETP.NE.AND P0, PT, R11, R0.reuse, PT ;  /* 0x000000000b00720c */ /* 0x080fe20003f05270 */
[----:B------:R0:W-:Y:S01]  /*05e0*/  STS [R6], R17 ;  /* 0x0000001106007388 */ /* 0x0001e20000000800 */
[----:B------:R-:W-:Y:S01]  /*05f0*/  ISETP.NE.AND P1, PT, R5, R0, PT ;  /* 0x000000000500720c */ /* 0x000fe20003f25270 */
[----:B------:R-:W-:-:S10]  /*0600*/  IMAD.MOV.U32 R9, RZ, RZ, R17 ;  /* 0x000000ffff097224 */ /* 0x000fd400078e0011 */
[----:B------:R0:W-:Y:S04]  /*0610*/  @!P0 STS [R6+0x2000], R17 ;  /* 0x0020001106008388 */ /* 0x0001e80000000800 */
[----:B------:R0:W-:Y:S02]  /*0620*/  @!P1 STS [R6+0x1000], R17 ;  /* 0x0010001106009388 */ /* 0x0001e40000000800 */
.L_x_4:
[----:B------:R-:W-:Y:S05]  /*0630*/  BSYNC.RECONVERGENT B0 ;  /* 0x0000000000007941 */ /* 0x000fea0003800200 */
.L_x_3:
[----:B------:R-:W-:Y:S01]  /*0640*/  LDS R4, [R7+0x1004] ;  /* 0x0010040007047984 */ /* 0x000fe20000000800 */
[----:B------:R-:W-:Y:S03]  /*0650*/  BSSY.RECONVERGENT B0, `(.L_x_5) ;  /* 0x000000b000007945 */ /* 0x000fe60003800200 */
[----:B------:R-:W1:Y:S02]  /*0660*/  LDS R13, [R8+0x2080] ;  /* 0x00208000080d7984 */ /* 0x000e640000000800 */
[----:B-1----:R-:W-:-:S05]  /*0670*/  IMAD.IADD R13, R4, 0x1, R13 ;  /* 0x00000001040d7824 */ /* 0x002fca00078e020d */
[----:B------:R-:W-:-:S13]  /*0680*/  ISETP.GT.AND P0, PT, R9, R13, PT ;  /* 0x0000000d0900720c */ /* 0x000fda0003f04270 */
[----:B------:R-:W-:Y:S05]  /*0690*/  @!P0 BRA `(.L_x_6) ;  /* 0x0000000000188947 */ /* 0x000fea0003800000 */
[-C--:B------:R-:W-:Y:S01]  /*06a0*/  ISETP.NE.AND P0, PT, R11, R0.reuse, PT ;  /* 0x000000000b00720c */ /* 0x080fe20003f05270 */
[----:B------:R1:W-:Y:S01]  /*06b0*/  STS [R6], R13 ;  /* 0x0000000d06007388 */ /* 0x0003e20000000800 */
[----:B------:R-:W-:Y:S01]  /*06c0*/  ISETP.NE.AND P1, PT, R5, R0, PT ;  /* 0x000000000500720c */ /* 0x000fe20003f25270 */
[----:B------:R-:W-:-:S10]  /*06d0*/  IMAD.MOV.U32 R9, RZ, RZ, R13 ;  /* 0x000000ffff097224 */ /* 0x000fd400078e000d */
[----:B------:R1:W-:Y:S04]  /*06e0*/  @!P0 STS [R6+0x2000], R13 ;  /* 0x0020000d06008388 */ /* 0x0003e80000000800 */
[----:B------:R1:W-:Y:S02]  /*06f0*/  @!P1 STS [R6+0x1000], R13 ;  /* 0x0010000d06009388 */ /* 0x0003e40000000800 */
.L_x_6:
[----:B------:R-:W-:Y:S05]  /*0700*/  BSYNC.RECONVERGENT B0 ;  /* 0x0000000000007941 */ /* 0x000fea0003800200 */
.L_x_5:
[----:B------:R-:W-:Y:S01]  /*0710*/  LDS R4, [R7+0x1008] ;  /* 0x0010080007047984 */ /* 0x000fe20000000800 */
[----:B------:R-:W-:Y:S03]  /*0720*/  BSSY.RECONVERGENT B0, `(.L_x_7) ;  /* 0x000000b000007945 */ /* 0x000fe60003800200 */
[----:B-1----:R-:W1:Y:S02]  /*0730*/  LDS R13, [R8+0x2100] ;  /* 0x00210000080d7984 */ /* 0x002e640000000800 */
        /* <DEDUP_REMOVED lines=9> */
.L_x_8:
[----:B------:R-:W-:Y:S05]  /*07d0*/  BSYNC.RECONVERGENT B0 ;  /* 0x0000000000007941 */ /* 0x000fea0003800200 */
.L_x_7:
        /* <DEDUP_REMOVED lines=12> */
.L_x_10:
[----:B------:R-:W-:Y:S05]  /*08a0*/  BSYNC.RECONVERGENT B0 ;  /* 0x0000000000007941 */ /* 0x000fea0003800200 */
.L_x_9:
        /* <DEDUP_REMOVED lines=12> */
.L_x_12:
[----:B------:R-:W-:Y:S05]  /*0970*/  BSYNC.RECONVERGENT B0 ;  /* 0x0000000000007941 */ /* 0x000fea0003800200 */
.L_x_11:
        /* <DEDUP_REMOVED lines=12> */
.L_x_14:
[----:B------:R-:W-:Y:S05]  /*0a40*/  BSYNC.RECONVERGENT B0 ;  /* 0x0000000000007941 */ /* 0x000fea0003800200 */
.L_x_13:
        /* <DEDUP_REMOVED lines=12> */
.L_x_16:
[----:B------:R-:W-:Y:S05]  /*0b10*/  BSYNC.RECONVERGENT B0 ;  /* 0x0000000000007941 */ /* 0x000fea0003800200 */
.L_x_15:
        /* <DEDUP_REMOVED lines=12> */
.L_x_18:
[----:B------:R-:W-:Y:S05]  /*0be0*/  BSYNC.RECONVERGENT B0 ;  /* 0x0000000000007941 */ /* 0x000fea0003800200 */
.L_x_17:
        /* <DEDUP_REMOVED lines=12> */
.L_x_20:
[----:B------:R-:W-:Y:S05]  /*0cb0*/  BSYNC.RECONVERGENT B0 ;  /* 0x0000000000007941 */ /* 0x000fea0003800200 */
.L_x_19:
        /* <DEDUP_REMOVED lines=12> */
.L_x_22:
[----:B------:R-:W-:Y:S05]  /*0d80*/  BSYNC.RECONVERGENT B0 ;  /* 0x0000000000007941 */ /* 0x000fea0003800200 */
.L_x_21:
        /* <DEDUP_REMOVED lines=12> */
.L_x_24:
[----:B------:R-:W-:Y:S05]  /*0e50*/  BSYNC.RECONVERGENT B0 ;  /* 0x0000000000007941 */ /* 0x000fea0003800200 */
.L_x_23:
        /* <DEDUP_REMOVED lines=12> */
.L_x_26:
[----:B------:R-:W-:Y:S05]  /*0f20*/  BSYNC.RECONVERGENT B0 ;  /* 0x0000000000007941 */ /* 0x000fea0003800200 */
.L_x_25:
        /* <DEDUP_REMOVED lines=12> */
.L_x_28:
[----:B------:R-:W-:Y:S05]  /*0ff0*/  BSYNC.RECONVERGENT B0 ;  /* 0x0000000000007941 */ /* 0x000fea0003800200 */
.L_x_27:
        /* <DEDUP_REMOVED lines=12> */
.L_x_30:
[----:B------:R-:W-:Y:S05]  /*10c0*/  BSYNC.RECONVERGENT B0 ;  /* 0x0000000000007941 */ /* 0x000fea0003800200 */
.L_x_29:
        /* <DEDUP_REMOVED lines=12> */
.L_x_32:
[----:B------:R-:W-:Y:S05]  /*1190*/  BSYNC.RECONVERGENT B0 ;  /* 0x0000000000007941 */ /* 0x000fea0003800200 */
.L_x_31:
        /* <DEDUP_REMOVED lines=12> */
.L_x_34:
[----:B------:R-:W-:Y:S05]  /*1260*/  BSYNC.RECONVERGENT B0 ;  /* 0x0000000000007941 */ /* 0x000fea0003800200 */
.L_x_33:
        /* <DEDUP_REMOVED lines=12> */
.L_x_36:
[----:B------:R-:W-:Y:S05]  /*1330*/  BSYNC.RECONVERGENT B0 ;  /* 0x0000000000007941 */ /* 0x000fea0003800200 */
.L_x_35:
        /* <DEDUP_REMOVED lines=12> */
.L_x_38:
[----:B------:R-:W-:Y:S05]  /*1400*/  BSYNC.RECONVERGENT B0 ;  /* 0x0000000000007941 */ /* 0x000fea0003800200 */
.L_x_37:
        /* <DEDUP_REMOVED lines=12> */
.L_x_40:
[----:B------:R-:W-:Y:S05]  /*14d0*/  BSYNC.RECONVERGENT B0 ;  /* 0x0000000000007941 */ /* 0x000fea0003800200 */
.L_x_39:
        /* <DEDUP_REMOVED lines=12> */
.L_x_42:
[----:B------:R-:W-:Y:S05]  /*15a0*/  BSYNC.RECONVERGENT B0 ;  /* 0x0000000000007941 */ /* 0x000fea0003800200 */
.L_x_41:
        /* <DEDUP_REMOVED lines=12> */
.L_x_44:
[----:B------:R-:W-:Y:S05]  /*1670*/  BSYNC.RECONVERGENT B0 ;  /* 0x0000000000007941 */ /* 0x000fea0003800200 */
.L_x_43:
        /* <DEDUP_REMOVED lines=12> */
.L_x_46:
[----:B------:R-:W-:Y:S05]  /*1740*/  BSYNC.RECONVERGENT B0 ;  /* 0x0000000000007941 */ /* 0x000fea0003800200 */
.L_x_45:
        /* <DEDUP_REMOVED lines=12> */
.L_x_48:
[----:B------:R-:W-:Y:S05]  /*1810*/  BSYNC.RECONVERGENT B0 ;  /* 0x0000000000007941 */ /* 0x000fea0003800200 */
.L_x_47:
        /* <DEDUP_REMOVED lines=12> */
.L_x_50:
[----:B------:R-:W-:Y:S05]  /*18e0*/  BSYNC.RECONVERGENT B0 ;  /* 0x0000000000007941 */ /* 0x000fea0003800200 */
.L_x_49:
        /* <DEDUP_REMOVED lines=12> */
.L_x_52:
[----:B------:R-:W-:Y:S05]  /*19b0*/  BSYNC.RECONVERGENT B0 ;  /* 0x0000000000007941 */ /* 0x000fea0003800200 */
.L_x_51:
        /* <DEDUP_REMOVED lines=12> */
.L_x_54:
[----:B------:R-:W-:Y:S05]  /*1a80*/  BSYNC.RECONVERGENT B0 ;  /* 0x0000000000007941 */ /* 0x000fea0003800200 */
.L_x_53:
        /* <DEDUP_REMOVED lines=12> */
.L_x_56:
[----:B------:R-:W-:Y:S05]  /*1b50*/  BSYNC.RECONVERGENT B0 ;  /* 0x0000000000007941 */ /* 0x000fea0003800200 */
.L_x_55:
        /* <DEDUP_REMOVED lines=12> */
.L_x_58:
[----:B------:R-:W-:Y:S05]  /*1c20*/  BSYNC.RECONVERGENT B0 ;  /* 0x0000000000007941 */ /* 0x000fea0003800200 */
.L_x_57:
        /* <DEDUP_REMOVED lines=12> */
.L_x_60:
[----:B------:R-:W-:Y:S05]  /*1cf0*/  BSYNC.RECONVERGENT B0 ;  /* 0x0000000000007941 */ /* 0x000fea0003800200 */
.L_x_59:
        /* <DEDUP_REMOVED lines=12> */
.L_x_62:
[----:B------:R-:W-:Y:S05]  /*1dc0*/  BSYNC.RECONVERGENT B0 ;  /* 0x0000000000007941 */ /* 0x000fea0003800200 */
.L_x_61:
        /* <DEDUP_REMOVED lines=12> */
.L_x_64:
[----:B------:R-:W-:Y:S05]  /*1e90*/  BSYNC.RECONVERGENT B0 ;  /* 0x0000000000007941 */ /* 0x000fea0003800200 */
.L_x_63:
        /* <DEDUP_REMOVED lines=12> */
.L_x_66:
[----:B------:R-:W-:Y:S05]  /*1f60*/  BSYNC.RECONVERGENT B0 ;  /* 0x0000000000007941 */ /* 0x000fea0003800200 */
.L_x_65:
[----:B------:R-:W-:Y:S01]  /*1f70*/  STG.E desc[UR6][R2.64], R9 ;  /* 0x0000000902007986 */ /* 0x000fe2000c101906 */
[----:B------:R-:W-:Y:S05]  /*1f80*/  EXIT ;  /* 0x000000000000794d */ /* 0x000fea0003800000 */
.L_x_67:
        /* <DEDUP_REMOVED lines=15> */
.L_x_70:


//--------------------- .text._Z6phase1iiPi       --------------------------
	.section	.text._Z6phase1iiPi,"ax",@progbits
	.align	128
        .global         _Z6phase1iiPi
        .type           _Z6phase1iiPi,@function
        .size           _Z6phase1iiPi,(.L_x_71 - _Z6phase1iiPi)
        .other          _Z6phase1iiPi,@"STO_CUDA_ENTRY STV_DEFAULT"
_Z6phase1iiPi:
.text._Z6phase1iiPi:
[----:B------:R-:W-:Y:S01]  /*0000*/  LDC R1, c[0x0][0x37c] ;  /* 0x0000df00ff017b82 */ /* 0x000fe20000000800 */
[----:B------:R-:W0:Y:S07]  /*0010*/  S2R R7, SR_TID.Y ;  /* 0x0000000000077919 */ /* 0x000e2e0000002200 */
[----:B------:R-:W0:Y:S01]  /*0020*/  LDC.64 R4, c[0x0][0x380] ;  /* 0x0000e000ff047b82 */ /* 0x000e220000000a00 */
[----:B------:R-:W1:Y:S01]  /*0030*/  LDCU.64 UR6, c[0x0][0x358] ;  /* 0x00006b00ff0677ac */ /* 0x000e620008000a00 */
[----:B------:R-:W2:Y:S06]  /*0040*/  S2R R6, SR_TID.X ;  /* 0x0000000000067919 */ /* 0x000eac0000002100 */
[----:B------:R-:W3:Y:S01]  /*0050*/  LDC.64 R2, c[0x0][0x388] ;  /* 0x0000e200ff027b82 */ /* 0x000ee20000000a00 */
[----:B0-----:R-:W-:-:S02]  /*0060*/  IMAD R0, R4, 0x20, R7 ;  /* 0x0000002004007824 */ /* 0x001fc400078e0207 */
[----:B--2---:R-:W-:-:S04]  /*0070*/  IMAD R4, R4, 0x20, R6 ;  /* 0x0000002004047824 */ /* 0x004fc800078e0206 */
[----:B------:R-:W-:-:S04]  /*0080*/  IMAD R5, R0, R5, R4 ;  /* 0x0000000500057224 */ /* 0x000fc800078e0204 */
[----:B---3--:R-:W-:-:S05]  /*0090*/  IMAD.WIDE R2, R5, 0x4, R2 ;  /* 0x0000000405027825 */ /* 0x008fca00078e0202 */
[----:B-1----:R-:W2:Y:S01]  /*00a0*/  LDG.E R9, desc[UR6][R2.64] ;  /* 0x0000000602097981 */ /* 0x002ea2000c1e1900 */
[----:B------:R-:W0:Y:S01]  /*00b0*/  S2UR UR5, SR_CgaCtaId ;  /* 0x00000000000579c3 */ /* 0x000e220000008800 */
[----:B------:R-:W-:Y:S01]  /*00c0*/  UMOV UR4, 0x400 ;  /* 0x0000040000047882 */ /* 0x000fe20000000000 */
[----:B------:R-:W-:Y:S01]  /*00d0*/  IMAD R0, R7, 0x20, R6 ;  /* 0x0000002007007824 */ /* 0x000fe200078e0206 */
[----:B0-----:R-:W-:-:S06]  /*00e0*/  ULEA UR4, UR5, UR4, 0x18 ;  /* 0x0000000405047291 */ /* 0x001fcc000f8ec0ff */
[----:B------:R-:W-:Y:S02]  /*00f0*/  LEA R0, R0, UR4, 0x2 ;  /* 0x0000000400007c11 */ /* 0x000fe4000f8e10ff */
[----:B------:R-:W-:Y:S02]  /*0100*/  LEA R5, R7, UR4, 0x7 ;  /* 0x0000000407057c11 */ /* 0x000fe4000f8e38ff */
[----:B------:R-:W-:Y:S01]  /*0110*/  LEA R4, R6, UR4, 0x2 ;  /* 0x0000000406047c11 */ /* 0x000fe2000f8e10ff */
[----:B--2---:R-:W-:Y:S01]  /*0120*/  STS [R0], R9 ;  /* 0x0000000900007388 */ /* 0x004fe20000000800 */
[----:B------:R-:W-:Y:S06]  /*0130*/  BAR.SYNC.DEFER_BLOCKING 0x0 ;  /* 0x0000000000007b1d */ /* 0x000fec0000010000 */
[----:B------:R-:W-:Y:S04]  /*0140*/  LDS R6, [R5] ;  /* 0x0000000005067984 */ /* 0x000fe80000000800 */
[----:B------:R-:W0:Y:S04]  /*0150*/  LDS R11, [R4] ;  /* 0x00000000040b7984 */ /* 0x000e280000000800 */
[----:B------:R-:W1:Y:S01]  /*0160*/  LDS R7, [R0] ;  /* 0x0000000000077984 */ /* 0x000e620000000800 */
[----:B0-----:R-:W-:-:S04]  /*0170*/  IADD3 R6, PT, PT, R6, R11, RZ ;  /* 0x0000000b06067210 */ /* 0x001fc80007ffe0ff */
[----:B-1----:R-:W-:-:S13]  /*0180*/  ISETP.GT.AND P0, PT, R7, R6, PT ;  /* 0x000000060700720c */ /* 0x002fda0003f04270 */
[----:B------:R-:W-:Y:S01]  /*0190*/  @P0 STS [R0], R6 ;  /* 0x0000000600000388 */ /* 0x000fe20000000800 */
[----:B------:R-:W-:-:S03]  /*01a0*/  @P0 IMAD.MOV.U32 R7, RZ, RZ, R6 ;  /* 0x000000ffff070224 */ /* 0x000fc600078e0006 */
[----:B------:R-:W-:Y:S04]  /*01b0*/  LDS R8, [R5+0x4] ;  /* 0x0000040005087984 */ /* 0x000fe80000000800 */
[----:B------:R-:W0:Y:S02]  /*01c0*/  LDS R11, [R4+0x80] ;  /* 0x00008000040b7984 */ /* 0x000e240000000800 */
[----:B0-----:R-:W-:-:S05]  /*01d0*/  IMAD.IADD R8, R8, 0x1, R11 ;  /* 0x0000000108087824 */ /* 0x001fca00078e020b */
[----:B------:R-:W-:-:S13]  /*01e0*/  ISETP.GT.AND P0, PT, R7, R8, PT ;  /* 0x000000080700720c */ /* 0x000fda0003f04270 */
[----:B------:R-:W-:Y:S01]  /*01f0*/  @P0 STS [R0], R8 ;  /* 0x0000000800000388 */ /* 0x000fe20000000800 */
[----:B------:R-:W-:-:S03]  /*0200*/  @P0 IMAD.MOV.U32 R7, RZ, RZ, R8 ;  /* 0x000000ffff070224 */ /* 0x000fc600078e0008 */
[----:B------:R-:W-:Y:S04]  /*0210*/  LDS R9, [R5+0x8] ;  /* 0x0000080005097984 */ /* 0x000fe80000000800 */
[----:B------:R-:W0:Y:S02]  /*0220*/  LDS R10, [R4+0x100] ;  /* 0x00010000040a7984 */ /* 0x000e240000000800 */
[----:B0-----:R-:W-:-:S04]  /*0230*/  IADD3 R9, PT, PT, R9, R10, RZ ;  /* 0x0000000a09097210 */ /* 0x001fc80007ffe0ff */
[----:B------:R-:W-:-:S13]  /*0240*/  ISETP.GT.AND P0, PT, R7, R9, PT ;  /* 0x000000090700720c */ /* 0x000fda0003f04270 */
        /* <DEDUP_REMOVED lines=127> */
[----:B------:R-:W-:-:S03]  /*0a40*/  @P0 MOV R7, R9 ;  /* 0x0000000900070202 */ /* 0x000fc60000000f00 */
        /* <DEDUP_REMOVED lines=46> */
[----:B------:R-:W-:Y:S01]  /*0d30*/  @P0 IMAD.MOV.U32 R7, RZ, RZ, R8 ;  /* 0x000000ffff070224 */ /* 0x000fe200078e0008 */
[----:B------:R-:W-:Y:S04]  /*0d40*/  @P0 STS [R0], R8 ;  /* 0x0000000800000388 */ /* 0x000fe80000000800 */
[----:B------:R-:W-:Y:S01]  /*0d50*/  STG.E desc[UR6][R2.64], R7 ;  /* 0x0000000702007986 */ /* 0x000fe2000c101906 */
[----:B------:R-:W-:Y:S05]  /*0d60*/  EXIT ;  /* 0x000000000000794d */ /* 0x000fea0003800000 */
.L_x_68:
        /* <DEDUP_REMOVED lines=9> */
.L_x_71:


//--------------------- .nv.shared._Z6phase3iiiPi --------------------------
	.section	.nv.shared._Z6phase3iiiPi,"aw",@nobits
	.sectionflags	@""
	.align	16
	.zero		1024


//--------------------- .nv.shared.reserved.0     --------------------------
	.section	.nv.shared.reserved.0,"aw",@nobits
	.weak		__nv_reservedSMEM_offset_0_alias
	.size		__nv_reservedSMEM_offset_0_alias, 0, 64
	.other		__nv_reservedSMEM_offset_0_alias,@"STO_CUDA_RESERVED_SHARED STV_DEFAULT"
__nv_reservedSMEM_offset_0_alias:
	.zero		0
	.zero		64


//--------------------- .nv.shared._Z6phase2iiPi  --------------------------
	.section	.nv.shared._Z6phase2iiPi,"aw",@nobits
	.sectionflags	@""
	.align	16
	.zero		1024


//--------------------- .nv.shared._Z6phase1iiPi  --------------------------
	.section	.nv.shared._Z6phase1iiPi,"aw",@nobits
	.sectionflags	@""
	.align	16
	.zero		1024


//--------------------- .nv.constant0._Z6phase3iiiPi --------------------------
	.section	.nv.constant0._Z6phase3iiiPi,"a",@progbits
	.sectionflags	@""
	.align	4
.nv.constant0._Z6phase3iiiPi:
	.zero		920


//--------------------- .nv.constant0._Z6phase2iiPi --------------------------
	.section	.nv.constant0._Z6phase2iiPi,"a",@progbits
	.sectionflags	@""
	.align	4
.nv.constant0._Z6phase2iiPi:
	.zero		912


//--------------------- .nv.constant0._Z6phase1iiPi --------------------------
	.section	.nv.constant0._Z6phase1iiPi,"a",@progbits
	.sectionflags	@""
	.align	4
.nv.constant0._Z6phase1iiPi:
	.zero		912


//--------------------- SYMBOLS --------------------------

	.type		.nv.reservedSmem.offset0,@object
	.size		.nv.reservedSmem.offset0,0x4
	.type		.nv.reservedSmem.cap,@object
	.size		.nv.reservedSmem.cap,0x4
